//
// Generated by NVIDIA NVVM Compiler
//
// Compiler Build ID: CL-36424714
// Cuda compilation tools, release 13.0, V13.0.88
// Based on NVVM 20.0.0
//

.version 9.0
.target sm_100
.address_size 64

	// .globl	_Z7mainGPUPfS_P8Particleiii
.func  (.param .align 16 .b8 func_retval0[16]) __internal_trig_reduction_slowpathd
(
	.param .b64 __internal_trig_reduction_slowpathd_param_0
)
;
.func  (.param .b64 func_retval0) __internal_accurate_pow
(
	.param .b64 __internal_accurate_pow_param_0,
	.param .b64 __internal_accurate_pow_param_1
)
;
.global .align 4 .b8 precalc_xorwow_matrix[102400];
.global .align 4 .b8 precalc_xorwow_offset_matrix[102400];
.global .align 4 .b8 mrg32k3aM1[2304];
.global .align 4 .b8 mrg32k3aM2[2304];
.global .align 4 .b8 mrg32k3aM1SubSeq[2016];
.global .align 4 .b8 mrg32k3aM2SubSeq[2016];
.global .align 4 .b8 mrg32k3aM1Seq[2304];
.global .align 4 .b8 mrg32k3aM2Seq[2304];
.const .align 8 .b8 __cr_lgamma_table[72];
.global .align 4 .b8 global_best_pos[8];
.global .align 4 .f32 global_best_fitness;
.global .align 8 .b8 __cudart_i2opi_d[144] = {8, 93, 141, 31, 177, 95, 251, 107, 234, 146, 82, 138, 247, 57, 7, 61, 123, 241, 229, 235, 199, 186, 39, 117, 45, 234, 95, 158, 102, 63, 70, 79, 183, 9, 203, 39, 207, 126, 54, 109, 31, 109, 10, 90, 139, 17, 47, 239, 15, 152, 5, 222, 255, 151, 248, 31, 59, 40, 249, 189, 139, 95, 132, 156, 244, 57, 83, 131, 57, 214, 145, 57, 65, 126, 95, 180, 38, 112, 156, 233, 132, 68, 187, 46, 245, 53, 130, 232, 62, 167, 41, 177, 28, 235, 29, 254, 28, 146, 209, 9, 234, 46, 73, 6, 224, 210, 77, 66, 58, 110, 36, 183, 97, 197, 187, 222, 171, 99, 81, 254, 65, 144, 67, 60, 153, 149, 98, 219, 192, 221, 52, 245, 209, 87, 39, 252, 41, 21, 68, 78, 110, 131, 249, 162};
.global .align 16 .b8 __cudart_sin_cos_coeffs[128] = {70, 210, 176, 44, 241, 229, 90, 190, 146, 227, 172, 105, 227, 29, 199, 62, 161, 98, 219, 25, 160, 1, 42, 191, 24, 8, 17, 17, 17, 17, 129, 63, 84, 85, 85, 85, 85, 85, 197, 191, 0, 0, 0, 0, 0, 0, 0, 0, 0, 0, 0, 0, 0, 0, 0, 0, 100, 129, 253, 32, 131, 255, 168, 189, 40, 133, 239, 193, 167, 238, 33, 62, 217, 230, 6, 142, 79, 126, 146, 190, 233, 188, 221, 25, 160, 1, 250, 62, 71, 93, 193, 22, 108, 193, 86, 191, 81, 85, 85, 85, 85, 85, 165, 63, 0, 0, 0, 0, 0, 0, 224, 191, 0, 0, 0, 0, 0, 0, 240, 63};

.visible .entry _Z7mainGPUPfS_P8Particleiii(
	.param .u64 .ptr .align 1 _Z7mainGPUPfS_P8Particleiii_param_0,
	.param .u64 .ptr .align 1 _Z7mainGPUPfS_P8Particleiii_param_1,
	.param .u64 .ptr .align 1 _Z7mainGPUPfS_P8Particleiii_param_2,
	.param .u32 _Z7mainGPUPfS_P8Particleiii_param_3,
	.param .u32 _Z7mainGPUPfS_P8Particleiii_param_4,
	.param .u32 _Z7mainGPUPfS_P8Particleiii_param_5
)
{
	.reg .pred 	%p<436>;
	.reg .b32 	%r<611>;
	.reg .b32 	%f<113>;
	.reg .b64 	%rd<26>;
	.reg .b64 	%fd<763>;

	ld.param.u64 	%rd5, [_Z7mainGPUPfS_P8Particleiii_param_1];
	ld.param.u64 	%rd4, [_Z7mainGPUPfS_P8Particleiii_param_2];
	ld.param.u32 	%r92, [_Z7mainGPUPfS_P8Particleiii_param_3];
	ld.param.u32 	%r93, [_Z7mainGPUPfS_P8Particleiii_param_4];
	cvta.to.global.u64 	%rd1, %rd5;
	mov.u32 	%r94, %ctaid.x;
	mov.u32 	%r95, %ntid.x;
	mov.u32 	%r96, %tid.x;
	mad.lo.s32 	%r1, %r94, %r95, %r96;
	xor.b32  	%r97, %r1, -1429050551;
	mul.lo.s32 	%r98, %r97, 1099087573;
	add.s32 	%r606, %r98, 123456789;
	xor.b32  	%r602, %r98, 362436069;
	add.s32 	%r605, %r98, 5783321;
	ld.global.f32 	%f27, [%rd1];
	st.global.f32 	[global_best_fitness], %f27;
	shr.u32 	%r99, %r606, 2;
	xor.b32  	%r100, %r99, %r606;
	shl.b32 	%r101, %r605, 4;
	shl.b32 	%r102, %r100, 1;
	xor.b32  	%r103, %r101, %r102;
	xor.b32  	%r104, %r103, %r605;
	xor.b32  	%r105, %r104, %r100;
	add.s32 	%r600, %r98, -637770787;
	add.s32 	%r106, %r105, %r600;
	cvt.rn.f32.u32 	%f28, %r106;
	fma.rn.f32 	%f29, %f28, 0f2F800000, 0f2F000000;
	fma.rn.f32 	%f1, %f29, 0f43480000, 0fC2C80000;
	shr.u32 	%r107, %r602, 2;
	xor.b32  	%r108, %r107, %r602;
	shl.b32 	%r109, %r105, 4;
	shl.b32 	%r110, %r108, 1;
	xor.b32  	%r111, %r109, %r110;
	xor.b32  	%r112, %r111, %r105;
	xor.b32  	%r113, %r112, %r108;
	add.s32 	%r114, %r98, %r113;
	add.s32 	%r115, %r114, -637408350;
	cvt.rn.f32.u32 	%f30, %r115;
	fma.rn.f32 	%f31, %f30, 0f2F800000, 0f2F000000;
	fma.rn.f32 	%f2, %f31, 0f43480000, 0fC2C80000;
	shl.b32 	%r116, %r113, 4;
	xor.b32  	%r117, %r116, %r113;
	xor.b32  	%r118, %r117, 1268216655;
	add.s32 	%r119, %r98, %r118;
	add.s32 	%r120, %r119, -637045913;
	cvt.rn.f32.u32 	%f32, %r120;
	fma.rn.f32 	%f33, %f32, 0f2F800000, 0f2F000000;
	fma.rn.f32 	%f3, %f33, 0f43480000, 0fC2C80000;
	shl.b32 	%r121, %r117, 4;
	xor.b32  	%r122, %r121, %r118;
	xor.b32  	%r123, %r122, -2059108779;
	add.s32 	%r124, %r98, %r123;
	add.s32 	%r125, %r124, -636683476;
	cvt.rn.f32.u32 	%f34, %r125;
	fma.rn.f32 	%f35, %f34, 0f2F800000, 0f2F000000;
	fma.rn.f32 	%f4, %f35, 0f43480000, 0fC2C80000;
	setp.gt.s32 	%p3, %r92, 1;
	@%p3 bra 	$L__BB0_8;
	setp.eq.s32 	%p7, %r92, 0;
	@%p7 bra 	$L__BB0_16;
	setp.eq.s32 	%p8, %r92, 1;
	@%p8 bra 	$L__BB0_3;
	bra.uni 	$L__BB0_102;
$L__BB0_3:
	fma.rn.f32 	%f49, %f2, 0f40000000, %f1;
	add.f32 	%f5, %f49, 0fC0E00000;
	cvt.f64.f32 	%fd16, %f5;
	{
	.reg .b32 %temp; 
	mov.b64 	{%temp, %r10}, %fd16;
	}
	mov.f64 	%fd437, 0d4000000000000000;
	{
	.reg .b32 %temp; 
	mov.b64 	{%temp, %r301}, %fd437;
	}
	and.b32  	%r12, %r301, 2146435072;
	setp.eq.s32 	%p160, %r12, 1062207488;
	abs.f64 	%fd17, %fd16;
	{ // callseq 13, 0
	.param .b64 param0;
	st.param.f64 	[param0], %fd17;
	.param .b64 param1;
	st.param.f64 	[param1], 0d4000000000000000;
	.param .b64 retval0;
	call.uni (retval0), 
	__internal_accurate_pow, 
	(
	param0, 
	param1
	);
	ld.param.f64 	%fd438, [retval0];
	} // callseq 13
	setp.lt.s32 	%p161, %r10, 0;
	neg.f64 	%fd440, %fd438;
	selp.f64 	%fd441, %fd440, %fd438, %p160;
	selp.f64 	%fd707, %fd441, %fd438, %p161;
	setp.neu.f32 	%p162, %f5, 0f00000000;
	@%p162 bra 	$L__BB0_5;
	selp.b32 	%r302, %r10, 0, %p160;
	setp.lt.s32 	%p164, %r301, 0;
	or.b32  	%r303, %r302, 2146435072;
	selp.b32 	%r304, %r303, %r302, %p164;
	mov.b32 	%r305, 0;
	mov.b64 	%fd707, {%r305, %r304};
$L__BB0_5:
	add.f64 	%fd442, %fd16, 0d4000000000000000;
	{
	.reg .b32 %temp; 
	mov.b64 	{%temp, %r306}, %fd442;
	}
	and.b32  	%r307, %r306, 2146435072;
	setp.ne.s32 	%p165, %r307, 2146435072;
	@%p165 bra 	$L__BB0_27;
	setp.num.f32 	%p166, %f5, %f5;
	@%p166 bra 	$L__BB0_25;
	mov.f64 	%fd443, 0d4000000000000000;
	add.rn.f64 	%fd707, %fd16, %fd443;
	bra.uni 	$L__BB0_27;
$L__BB0_8:
	setp.eq.s32 	%p4, %r92, 2;
	@%p4 bra 	$L__BB0_35;
	setp.eq.s32 	%p5, %r92, 3;
	@%p5 bra 	$L__BB0_54;
	setp.eq.s32 	%p6, %r92, 4;
	@%p6 bra 	$L__BB0_11;
	bra.uni 	$L__BB0_102;
$L__BB0_11:
	add.f32 	%f36, %f1, %f2;
	add.f32 	%f7, %f36, 0f3F800000;
	cvt.f64.f32 	%fd105, %f7;
	{
	.reg .b32 %temp; 
	mov.b64 	{%temp, %r36}, %fd105;
	}
	mov.f64 	%fd292, 0d4000000000000000;
	{
	.reg .b32 %temp; 
	mov.b64 	{%temp, %r126}, %fd292;
	}
	and.b32  	%r38, %r126, 2146435072;
	setp.eq.s32 	%p9, %r38, 1062207488;
	abs.f64 	%fd106, %fd105;
	{ // callseq 0, 0
	.param .b64 param0;
	st.param.f64 	[param0], %fd106;
	.param .b64 param1;
	st.param.f64 	[param1], 0d4000000000000000;
	.param .b64 retval0;
	call.uni (retval0), 
	__internal_accurate_pow, 
	(
	param0, 
	param1
	);
	ld.param.f64 	%fd293, [retval0];
	} // callseq 0
	setp.lt.s32 	%p10, %r36, 0;
	neg.f64 	%fd295, %fd293;
	selp.f64 	%fd296, %fd295, %fd293, %p9;
	selp.f64 	%fd729, %fd296, %fd293, %p10;
	setp.neu.f32 	%p11, %f7, 0f00000000;
	@%p11 bra 	$L__BB0_13;
	selp.b32 	%r127, %r36, 0, %p9;
	setp.lt.s32 	%p13, %r126, 0;
	or.b32  	%r128, %r127, 2146435072;
	selp.b32 	%r129, %r128, %r127, %p13;
	mov.b32 	%r130, 0;
	mov.b64 	%fd729, {%r130, %r129};
$L__BB0_13:
	add.f64 	%fd297, %fd105, 0d4000000000000000;
	{
	.reg .b32 %temp; 
	mov.b64 	{%temp, %r131}, %fd297;
	}
	and.b32  	%r132, %r131, 2146435072;
	setp.ne.s32 	%p14, %r132, 2146435072;
	@%p14 bra 	$L__BB0_86;
	setp.num.f32 	%p15, %f7, %f7;
	@%p15 bra 	$L__BB0_84;
	mov.f64 	%fd298, 0d4000000000000000;
	add.rn.f64 	%fd729, %fd105, %fd298;
	bra.uni 	$L__BB0_86;
$L__BB0_16:
	cvt.f64.f32 	%fd1, %f1;
	{
	.reg .b32 %temp; 
	mov.b64 	{%temp, %r6}, %fd1;
	}
	mov.f64 	%fd451, 0d4000000000000000;
	{
	.reg .b32 %temp; 
	mov.b64 	{%temp, %r331}, %fd451;
	}
	and.b32  	%r8, %r331, 2146435072;
	setp.eq.s32 	%p186, %r8, 1062207488;
	abs.f64 	%fd2, %fd1;
	{ // callseq 15, 0
	.param .b64 param0;
	st.param.f64 	[param0], %fd2;
	.param .b64 param1;
	st.param.f64 	[param1], 0d4000000000000000;
	.param .b64 retval0;
	call.uni (retval0), 
	__internal_accurate_pow, 
	(
	param0, 
	param1
	);
	ld.param.f64 	%fd452, [retval0];
	} // callseq 15
	setp.lt.s32 	%p187, %r6, 0;
	neg.f64 	%fd454, %fd452;
	selp.f64 	%fd455, %fd454, %fd452, %p186;
	selp.f64 	%fd703, %fd455, %fd452, %p187;
	setp.neu.f32 	%p188, %f1, 0f00000000;
	@%p188 bra 	$L__BB0_18;
	selp.b32 	%r332, %r6, 0, %p186;
	setp.lt.s32 	%p190, %r331, 0;
	or.b32  	%r333, %r332, 2146435072;
	selp.b32 	%r334, %r333, %r332, %p190;
	mov.b32 	%r335, 0;
	mov.b64 	%fd703, {%r335, %r334};
$L__BB0_18:
	add.f64 	%fd456, %fd1, 0d4000000000000000;
	{
	.reg .b32 %temp; 
	mov.b64 	{%temp, %r336}, %fd456;
	}
	and.b32  	%r337, %r336, 2146435072;
	setp.ne.s32 	%p191, %r337, 2146435072;
	setp.neu.f64 	%p192, %fd2, 0d7FF0000000000000;
	or.pred  	%p193, %p191, %p192;
	@%p193 bra 	$L__BB0_20;
	setp.lt.s32 	%p194, %r6, 0;
	setp.eq.s32 	%p195, %r8, 1062207488;
	setp.lt.s32 	%p196, %r331, 0;
	selp.b32 	%r339, 0, 2146435072, %p196;
	and.b32  	%r340, %r331, 2147483647;
	setp.ne.s32 	%p197, %r340, 1071644672;
	or.b32  	%r341, %r339, -2147483648;
	selp.b32 	%r342, %r341, %r339, %p197;
	selp.b32 	%r343, %r342, %r339, %p195;
	selp.b32 	%r344, %r343, %r339, %p194;
	mov.b32 	%r345, 0;
	mov.b64 	%fd703, {%r345, %r344};
$L__BB0_20:
	setp.eq.s32 	%p198, %r8, 1062207488;
	cvt.f64.f32 	%fd8, %f2;
	{
	.reg .b32 %temp; 
	mov.b64 	{%temp, %r9}, %fd8;
	}
	abs.f64 	%fd9, %fd8;
	{ // callseq 16, 0
	.param .b64 param0;
	st.param.f64 	[param0], %fd9;
	.param .b64 param1;
	st.param.f64 	[param1], 0d4000000000000000;
	.param .b64 retval0;
	call.uni (retval0), 
	__internal_accurate_pow, 
	(
	param0, 
	param1
	);
	ld.param.f64 	%fd457, [retval0];
	} // callseq 16
	setp.lt.s32 	%p199, %r9, 0;
	neg.f64 	%fd459, %fd457;
	selp.f64 	%fd460, %fd459, %fd457, %p198;
	selp.f64 	%fd705, %fd460, %fd457, %p199;
	setp.neu.f32 	%p200, %f2, 0f00000000;
	@%p200 bra 	$L__BB0_22;
	selp.b32 	%r347, %r9, 0, %p198;
	setp.lt.s32 	%p202, %r331, 0;
	or.b32  	%r348, %r347, 2146435072;
	selp.b32 	%r349, %r348, %r347, %p202;
	mov.b32 	%r350, 0;
	mov.b64 	%fd705, {%r350, %r349};
$L__BB0_22:
	add.f64 	%fd461, %fd8, 0d4000000000000000;
	{
	.reg .b32 %temp; 
	mov.b64 	{%temp, %r351}, %fd461;
	}
	and.b32  	%r352, %r351, 2146435072;
	setp.ne.s32 	%p203, %r352, 2146435072;
	setp.neu.f64 	%p204, %fd9, 0d7FF0000000000000;
	or.pred  	%p205, %p203, %p204;
	@%p205 bra 	$L__BB0_24;
	setp.lt.s32 	%p206, %r9, 0;
	setp.eq.s32 	%p207, %r8, 1062207488;
	setp.lt.s32 	%p208, %r331, 0;
	selp.b32 	%r354, 0, 2146435072, %p208;
	and.b32  	%r355, %r331, 2147483647;
	setp.ne.s32 	%p209, %r355, 1071644672;
	or.b32  	%r356, %r354, -2147483648;
	selp.b32 	%r357, %r356, %r354, %p209;
	selp.b32 	%r358, %r357, %r354, %p207;
	selp.b32 	%r359, %r358, %r354, %p206;
	mov.b32 	%r360, 0;
	mov.b64 	%fd705, {%r360, %r359};
$L__BB0_24:
	setp.eq.f32 	%p210, %f2, 0f3F800000;
	selp.f64 	%fd462, 0d3FF0000000000000, %fd705, %p210;
	setp.eq.f32 	%p211, %f1, 0f3F800000;
	selp.f64 	%fd463, 0d3FF0000000000000, %fd703, %p211;
	add.f64 	%fd740, %fd463, %fd462;
	bra.uni 	$L__BB0_117;
$L__BB0_25:
	setp.neu.f64 	%p167, %fd17, 0d7FF0000000000000;
	@%p167 bra 	$L__BB0_27;
	setp.lt.s32 	%p168, %r10, 0;
	setp.eq.s32 	%p169, %r12, 1062207488;
	setp.lt.s32 	%p170, %r301, 0;
	selp.b32 	%r309, 0, 2146435072, %p170;
	and.b32  	%r310, %r301, 2147483647;
	setp.ne.s32 	%p171, %r310, 1071644672;
	or.b32  	%r311, %r309, -2147483648;
	selp.b32 	%r312, %r311, %r309, %p171;
	selp.b32 	%r313, %r312, %r309, %p169;
	selp.b32 	%r314, %r313, %r309, %p168;
	mov.b32 	%r315, 0;
	mov.b64 	%fd707, {%r315, %r314};
$L__BB0_27:
	setp.eq.s32 	%p172, %r12, 1062207488;
	setp.eq.f32 	%p173, %f5, 0f3F800000;
	selp.f64 	%fd24, 0d3FF0000000000000, %fd707, %p173;
	fma.rn.f32 	%f50, %f1, 0f40000000, %f2;
	add.f32 	%f6, %f50, 0fC0A00000;
	cvt.f64.f32 	%fd25, %f6;
	{
	.reg .b32 %temp; 
	mov.b64 	{%temp, %r13}, %fd25;
	}
	abs.f64 	%fd26, %fd25;
	{ // callseq 14, 0
	.param .b64 param0;
	st.param.f64 	[param0], %fd26;
	.param .b64 param1;
	st.param.f64 	[param1], 0d4000000000000000;
	.param .b64 retval0;
	call.uni (retval0), 
	__internal_accurate_pow, 
	(
	param0, 
	param1
	);
	ld.param.f64 	%fd444, [retval0];
	} // callseq 14
	setp.lt.s32 	%p174, %r13, 0;
	neg.f64 	%fd446, %fd444;
	selp.f64 	%fd447, %fd446, %fd444, %p172;
	selp.f64 	%fd709, %fd447, %fd444, %p174;
	setp.neu.f32 	%p175, %f6, 0f00000000;
	@%p175 bra 	$L__BB0_29;
	selp.b32 	%r317, %r13, 0, %p172;
	setp.lt.s32 	%p177, %r301, 0;
	or.b32  	%r318, %r317, 2146435072;
	selp.b32 	%r319, %r318, %r317, %p177;
	mov.b32 	%r320, 0;
	mov.b64 	%fd709, {%r320, %r319};
$L__BB0_29:
	add.f64 	%fd448, %fd25, 0d4000000000000000;
	{
	.reg .b32 %temp; 
	mov.b64 	{%temp, %r321}, %fd448;
	}
	and.b32  	%r322, %r321, 2146435072;
	setp.ne.s32 	%p178, %r322, 2146435072;
	@%p178 bra 	$L__BB0_34;
	setp.num.f32 	%p179, %f6, %f6;
	@%p179 bra 	$L__BB0_32;
	mov.f64 	%fd449, 0d4000000000000000;
	add.rn.f64 	%fd709, %fd25, %fd449;
	bra.uni 	$L__BB0_34;
$L__BB0_32:
	setp.neu.f64 	%p180, %fd26, 0d7FF0000000000000;
	@%p180 bra 	$L__BB0_34;
	setp.lt.s32 	%p181, %r13, 0;
	setp.eq.s32 	%p182, %r12, 1062207488;
	setp.lt.s32 	%p183, %r301, 0;
	selp.b32 	%r324, 0, 2146435072, %p183;
	and.b32  	%r325, %r301, 2147483647;
	setp.ne.s32 	%p184, %r325, 1071644672;
	or.b32  	%r326, %r324, -2147483648;
	selp.b32 	%r327, %r326, %r324, %p184;
	selp.b32 	%r328, %r327, %r324, %p182;
	selp.b32 	%r329, %r328, %r324, %p181;
	mov.b32 	%r330, 0;
	mov.b64 	%fd709, {%r330, %r329};
$L__BB0_34:
	setp.eq.f32 	%p185, %f6, 0f3F800000;
	selp.f64 	%fd450, 0d3FF0000000000000, %fd709, %p185;
	add.f64 	%fd740, %fd24, %fd450;
	bra.uni 	$L__BB0_117;
$L__BB0_35:
	cvt.f64.f32 	%fd34, %f1;
	{
	.reg .b32 %temp; 
	mov.b64 	{%temp, %r14}, %fd34;
	}
	mov.f64 	%fd371, 0d4000000000000000;
	{
	.reg .b32 %temp; 
	mov.b64 	{%temp, %r261}, %fd371;
	}
	and.b32  	%r16, %r261, 2146435072;
	setp.eq.s32 	%p126, %r16, 1062207488;
	abs.f64 	%fd35, %fd34;
	{ // callseq 9, 0
	.param .b64 param0;
	st.param.f64 	[param0], %fd35;
	.param .b64 param1;
	st.param.f64 	[param1], 0d4000000000000000;
	.param .b64 retval0;
	call.uni (retval0), 
	__internal_accurate_pow, 
	(
	param0, 
	param1
	);
	ld.param.f64 	%fd372, [retval0];
	} // callseq 9
	setp.lt.s32 	%p127, %r14, 0;
	neg.f64 	%fd374, %fd372;
	selp.f64 	%fd375, %fd374, %fd372, %p126;
	selp.f64 	%fd711, %fd375, %fd372, %p127;
	setp.neu.f32 	%p128, %f1, 0f00000000;
	@%p128 bra 	$L__BB0_37;
	selp.b32 	%r262, %r14, 0, %p126;
	setp.lt.s32 	%p130, %r261, 0;
	or.b32  	%r263, %r262, 2146435072;
	selp.b32 	%r264, %r263, %r262, %p130;
	mov.b32 	%r265, 0;
	mov.b64 	%fd711, {%r265, %r264};
$L__BB0_37:
	add.f64 	%fd376, %fd34, 0d4000000000000000;
	{
	.reg .b32 %temp; 
	mov.b64 	{%temp, %r266}, %fd376;
	}
	and.b32  	%r267, %r266, 2146435072;
	setp.ne.s32 	%p131, %r267, 2146435072;
	setp.neu.f64 	%p132, %fd35, 0d7FF0000000000000;
	or.pred  	%p133, %p131, %p132;
	@%p133 bra 	$L__BB0_39;
	setp.lt.s32 	%p134, %r14, 0;
	setp.eq.s32 	%p135, %r16, 1062207488;
	setp.lt.s32 	%p136, %r261, 0;
	selp.b32 	%r269, 0, 2146435072, %p136;
	and.b32  	%r270, %r261, 2147483647;
	setp.ne.s32 	%p137, %r270, 1071644672;
	or.b32  	%r271, %r269, -2147483648;
	selp.b32 	%r272, %r271, %r269, %p137;
	selp.b32 	%r273, %r272, %r269, %p135;
	selp.b32 	%r274, %r273, %r269, %p134;
	mov.b32 	%r275, 0;
	mov.b64 	%fd711, {%r275, %r274};
$L__BB0_39:
	mul.f64 	%fd41, %fd34, 0d401921FB54442D18;
	abs.f64 	%fd42, %fd41;
	setp.neu.f64 	%p138, %fd42, 0d7FF0000000000000;
	@%p138 bra 	$L__BB0_41;
	mov.f64 	%fd382, 0d0000000000000000;
	mul.rn.f64 	%fd713, %fd41, %fd382;
	mov.b32 	%r597, 1;
	bra.uni 	$L__BB0_44;
$L__BB0_41:
	mul.f64 	%fd377, %fd41, 0d3FE45F306DC9C883;
	cvt.rni.s32.f64 	%r596, %fd377;
	cvt.rn.f64.s32 	%fd378, %r596;
	fma.rn.f64 	%fd379, %fd378, 0dBFF921FB54442D18, %fd41;
	fma.rn.f64 	%fd380, %fd378, 0dBC91A62633145C00, %fd379;
	fma.rn.f64 	%fd713, %fd378, 0dB97B839A252049C0, %fd380;
	setp.ltu.f64 	%p139, %fd42, 0d41E0000000000000;
	@%p139 bra 	$L__BB0_43;
	{ // callseq 10, 0
	.param .b64 param0;
	st.param.f64 	[param0], %fd41;
	.param .align 16 .b8 retval0[16];
	call.uni (retval0), 
	__internal_trig_reduction_slowpathd, 
	(
	param0
	);
	ld.param.f64 	%fd713, [retval0];
	ld.param.b32 	%r596, [retval0+8];
	} // callseq 10
$L__BB0_43:
	add.s32 	%r597, %r596, 1;
$L__BB0_44:
	setp.eq.s32 	%p140, %r16, 1062207488;
	shl.b32 	%r279, %r597, 6;
	cvt.u64.u32 	%rd6, %r279;
	and.b64  	%rd7, %rd6, 64;
	mov.u64 	%rd8, __cudart_sin_cos_coeffs;
	add.s64 	%rd9, %rd8, %rd7;
	mul.rn.f64 	%fd383, %fd713, %fd713;
	and.b32  	%r280, %r597, 1;
	setp.eq.b32 	%p141, %r280, 1;
	selp.f64 	%fd384, 0dBDA8FF8320FD8164, 0d3DE5DB65F9785EBA, %p141;
	ld.global.nc.v2.f64 	{%fd385, %fd386}, [%rd9];
	fma.rn.f64 	%fd387, %fd384, %fd383, %fd385;
	fma.rn.f64 	%fd388, %fd387, %fd383, %fd386;
	ld.global.nc.v2.f64 	{%fd389, %fd390}, [%rd9+16];
	fma.rn.f64 	%fd391, %fd388, %fd383, %fd389;
	fma.rn.f64 	%fd392, %fd391, %fd383, %fd390;
	ld.global.nc.v2.f64 	{%fd393, %fd394}, [%rd9+32];
	fma.rn.f64 	%fd395, %fd392, %fd383, %fd393;
	fma.rn.f64 	%fd396, %fd395, %fd383, %fd394;
	fma.rn.f64 	%fd397, %fd396, %fd713, %fd713;
	fma.rn.f64 	%fd398, %fd396, %fd383, 0d3FF0000000000000;
	selp.f64 	%fd399, %fd398, %fd397, %p141;
	and.b32  	%r281, %r597, 2;
	setp.eq.s32 	%p142, %r281, 0;
	mov.f64 	%fd400, 0d0000000000000000;
	sub.f64 	%fd401, %fd400, %fd399;
	selp.f64 	%fd402, %fd399, %fd401, %p142;
	add.f64 	%fd403, %fd711, 0d4034000000000000;
	setp.eq.f32 	%p143, %f1, 0f3F800000;
	selp.f64 	%fd404, 0d4035000000000000, %fd403, %p143;
	fma.rn.f64 	%fd48, %fd402, 0dC024000000000000, %fd404;
	cvt.f64.f32 	%fd49, %f2;
	{
	.reg .b32 %temp; 
	mov.b64 	{%temp, %r22}, %fd49;
	}
	abs.f64 	%fd50, %fd49;
	{ // callseq 11, 0
	.param .b64 param0;
	st.param.f64 	[param0], %fd50;
	.param .b64 param1;
	st.param.f64 	[param1], 0d4000000000000000;
	.param .b64 retval0;
	call.uni (retval0), 
	__internal_accurate_pow, 
	(
	param0, 
	param1
	);
	ld.param.f64 	%fd405, [retval0];
	} // callseq 11
	setp.lt.s32 	%p144, %r22, 0;
	neg.f64 	%fd407, %fd405;
	selp.f64 	%fd408, %fd407, %fd405, %p140;
	selp.f64 	%fd715, %fd408, %fd405, %p144;
	setp.neu.f32 	%p145, %f2, 0f00000000;
	@%p145 bra 	$L__BB0_46;
	selp.b32 	%r282, %r22, 0, %p140;
	setp.lt.s32 	%p147, %r261, 0;
	or.b32  	%r283, %r282, 2146435072;
	selp.b32 	%r284, %r283, %r282, %p147;
	mov.b32 	%r285, 0;
	mov.b64 	%fd715, {%r285, %r284};
$L__BB0_46:
	add.f64 	%fd409, %fd49, 0d4000000000000000;
	{
	.reg .b32 %temp; 
	mov.b64 	{%temp, %r286}, %fd409;
	}
	and.b32  	%r287, %r286, 2146435072;
	setp.ne.s32 	%p148, %r287, 2146435072;
	setp.neu.f64 	%p149, %fd50, 0d7FF0000000000000;
	or.pred  	%p150, %p148, %p149;
	@%p150 bra 	$L__BB0_48;
	setp.lt.s32 	%p151, %r22, 0;
	setp.eq.s32 	%p152, %r16, 1062207488;
	setp.lt.s32 	%p153, %r261, 0;
	selp.b32 	%r289, 0, 2146435072, %p153;
	and.b32  	%r290, %r261, 2147483647;
	setp.ne.s32 	%p154, %r290, 1071644672;
	or.b32  	%r291, %r289, -2147483648;
	selp.b32 	%r292, %r291, %r289, %p154;
	selp.b32 	%r293, %r292, %r289, %p152;
	selp.b32 	%r294, %r293, %r289, %p151;
	mov.b32 	%r295, 0;
	mov.b64 	%fd715, {%r295, %r294};
$L__BB0_48:
	setp.eq.f32 	%p155, %f2, 0f3F800000;
	selp.f64 	%fd410, 0d3FF0000000000000, %fd715, %p155;
	add.f64 	%fd56, %fd48, %fd410;
	mul.f64 	%fd57, %fd49, 0d401921FB54442D18;
	abs.f64 	%fd58, %fd57;
	setp.neu.f64 	%p156, %fd58, 0d7FF0000000000000;
	@%p156 bra 	$L__BB0_50;
	mov.f64 	%fd416, 0d0000000000000000;
	mul.rn.f64 	%fd717, %fd57, %fd416;
	mov.b32 	%r599, 1;
	bra.uni 	$L__BB0_53;
$L__BB0_50:
	mul.f64 	%fd411, %fd57, 0d3FE45F306DC9C883;
	cvt.rni.s32.f64 	%r598, %fd411;
	cvt.rn.f64.s32 	%fd412, %r598;
	fma.rn.f64 	%fd413, %fd412, 0dBFF921FB54442D18, %fd57;
	fma.rn.f64 	%fd414, %fd412, 0dBC91A62633145C00, %fd413;
	fma.rn.f64 	%fd717, %fd412, 0dB97B839A252049C0, %fd414;
	setp.ltu.f64 	%p157, %fd58, 0d41E0000000000000;
	@%p157 bra 	$L__BB0_52;
	{ // callseq 12, 0
	.param .b64 param0;
	st.param.f64 	[param0], %fd57;
	.param .align 16 .b8 retval0[16];
	call.uni (retval0), 
	__internal_trig_reduction_slowpathd, 
	(
	param0
	);
	ld.param.f64 	%fd717, [retval0];
	ld.param.b32 	%r598, [retval0+8];
	} // callseq 12
$L__BB0_52:
	add.s32 	%r599, %r598, 1;
$L__BB0_53:
	shl.b32 	%r298, %r599, 6;
	cvt.u64.u32 	%rd10, %r298;
	and.b64  	%rd11, %rd10, 64;
	mov.u64 	%rd12, __cudart_sin_cos_coeffs;
	add.s64 	%rd13, %rd12, %rd11;
	mul.rn.f64 	%fd417, %fd717, %fd717;
	and.b32  	%r299, %r599, 1;
	setp.eq.b32 	%p158, %r299, 1;
	selp.f64 	%fd418, 0dBDA8FF8320FD8164, 0d3DE5DB65F9785EBA, %p158;
	ld.global.nc.v2.f64 	{%fd419, %fd420}, [%rd13];
	fma.rn.f64 	%fd421, %fd418, %fd417, %fd419;
	fma.rn.f64 	%fd422, %fd421, %fd417, %fd420;
	ld.global.nc.v2.f64 	{%fd423, %fd424}, [%rd13+16];
	fma.rn.f64 	%fd425, %fd422, %fd417, %fd423;
	fma.rn.f64 	%fd426, %fd425, %fd417, %fd424;
	ld.global.nc.v2.f64 	{%fd427, %fd428}, [%rd13+32];
	fma.rn.f64 	%fd429, %fd426, %fd417, %fd427;
	fma.rn.f64 	%fd430, %fd429, %fd417, %fd428;
	fma.rn.f64 	%fd431, %fd430, %fd717, %fd717;
	fma.rn.f64 	%fd432, %fd430, %fd417, 0d3FF0000000000000;
	selp.f64 	%fd433, %fd432, %fd431, %p158;
	and.b32  	%r300, %r599, 2;
	setp.eq.s32 	%p159, %r300, 0;
	mov.f64 	%fd434, 0d0000000000000000;
	sub.f64 	%fd435, %fd434, %fd433;
	selp.f64 	%fd436, %fd433, %fd435, %p159;
	fma.rn.f64 	%fd740, %fd436, 0dC024000000000000, %fd56;
	bra.uni 	$L__BB0_117;
$L__BB0_54:
	cvt.f64.f32 	%fd65, %f1;
	mov.f64 	%fd330, 0d3FF8000000000000;
	sub.f64 	%fd331, %fd330, %fd65;
	mul.f32 	%f48, %f1, %f2;
	cvt.f64.f32 	%fd332, %f48;
	add.f64 	%fd66, %fd331, %fd332;
	{
	.reg .b32 %temp; 
	mov.b64 	{%temp, %r28}, %fd66;
	}
	mov.f64 	%fd333, 0d4000000000000000;
	{
	.reg .b32 %temp; 
	mov.b64 	{%temp, %r186}, %fd333;
	}
	and.b32  	%r30, %r186, 2146435072;
	setp.eq.s32 	%p61, %r30, 1062207488;
	abs.f64 	%fd67, %fd66;
	{ // callseq 4, 0
	.param .b64 param0;
	st.param.f64 	[param0], %fd67;
	.param .b64 param1;
	st.param.f64 	[param1], 0d4000000000000000;
	.param .b64 retval0;
	call.uni (retval0), 
	__internal_accurate_pow, 
	(
	param0, 
	param1
	);
	ld.param.f64 	%fd334, [retval0];
	} // callseq 4
	setp.lt.s32 	%p62, %r28, 0;
	neg.f64 	%fd336, %fd334;
	selp.f64 	%fd337, %fd336, %fd334, %p61;
	selp.f64 	%fd719, %fd337, %fd334, %p62;
	setp.neu.f64 	%p63, %fd66, 0d0000000000000000;
	@%p63 bra 	$L__BB0_56;
	selp.b32 	%r187, %r28, 0, %p61;
	setp.lt.s32 	%p65, %r186, 0;
	or.b32  	%r188, %r187, 2146435072;
	selp.b32 	%r189, %r188, %r187, %p65;
	mov.b32 	%r190, 0;
	mov.b64 	%fd719, {%r190, %r189};
$L__BB0_56:
	add.f64 	%fd338, %fd66, 0d4000000000000000;
	{
	.reg .b32 %temp; 
	mov.b64 	{%temp, %r191}, %fd338;
	}
	and.b32  	%r192, %r191, 2146435072;
	setp.ne.s32 	%p66, %r192, 2146435072;
	@%p66 bra 	$L__BB0_61;
	setp.num.f64 	%p67, %fd66, %fd66;
	@%p67 bra 	$L__BB0_59;
	mov.f64 	%fd339, 0d4000000000000000;
	add.rn.f64 	%fd719, %fd66, %fd339;
	bra.uni 	$L__BB0_61;
$L__BB0_59:
	setp.neu.f64 	%p68, %fd67, 0d7FF0000000000000;
	@%p68 bra 	$L__BB0_61;
	setp.lt.s32 	%p69, %r28, 0;
	setp.eq.s32 	%p70, %r30, 1062207488;
	setp.lt.s32 	%p71, %r186, 0;
	selp.b32 	%r194, 0, 2146435072, %p71;
	and.b32  	%r195, %r186, 2147483647;
	setp.ne.s32 	%p72, %r195, 1071644672;
	or.b32  	%r196, %r194, -2147483648;
	selp.b32 	%r197, %r196, %r194, %p72;
	selp.b32 	%r198, %r197, %r194, %p70;
	selp.b32 	%r199, %r198, %r194, %p69;
	mov.b32 	%r200, 0;
	mov.b64 	%fd719, {%r200, %r199};
$L__BB0_61:
	setp.eq.s32 	%p73, %r30, 1062207488;
	setp.eq.f64 	%p74, %fd66, 0d3FF0000000000000;
	selp.f64 	%fd74, 0d3FF0000000000000, %fd719, %p74;
	cvt.f64.f32 	%fd75, %f2;
	{
	.reg .b32 %temp; 
	mov.b64 	{%temp, %r31}, %fd75;
	}
	abs.f64 	%fd76, %fd75;
	{ // callseq 5, 0
	.param .b64 param0;
	st.param.f64 	[param0], %fd76;
	.param .b64 param1;
	st.param.f64 	[param1], 0d4000000000000000;
	.param .b64 retval0;
	call.uni (retval0), 
	__internal_accurate_pow, 
	(
	param0, 
	param1
	);
	ld.param.f64 	%fd340, [retval0];
	} // callseq 5
	setp.lt.s32 	%p75, %r31, 0;
	neg.f64 	%fd342, %fd340;
	selp.f64 	%fd343, %fd342, %fd340, %p73;
	selp.f64 	%fd721, %fd343, %fd340, %p75;
	setp.neu.f32 	%p76, %f2, 0f00000000;
	@%p76 bra 	$L__BB0_63;
	selp.b32 	%r202, %r31, 0, %p73;
	setp.lt.s32 	%p78, %r186, 0;
	or.b32  	%r203, %r202, 2146435072;
	selp.b32 	%r204, %r203, %r202, %p78;
	mov.b32 	%r205, 0;
	mov.b64 	%fd721, {%r205, %r204};
$L__BB0_63:
	add.f64 	%fd344, %fd75, 0d4000000000000000;
	{
	.reg .b32 %temp; 
	mov.b64 	{%temp, %r206}, %fd344;
	}
	and.b32  	%r207, %r206, 2146435072;
	setp.ne.s32 	%p79, %r207, 2146435072;
	setp.neu.f64 	%p80, %fd76, 0d7FF0000000000000;
	or.pred  	%p81, %p79, %p80;
	@%p81 bra 	$L__BB0_65;
	setp.lt.s32 	%p82, %r31, 0;
	setp.eq.s32 	%p83, %r30, 1062207488;
	setp.lt.s32 	%p84, %r186, 0;
	selp.b32 	%r209, 0, 2146435072, %p84;
	and.b32  	%r210, %r186, 2147483647;
	setp.ne.s32 	%p85, %r210, 1071644672;
	or.b32  	%r211, %r209, -2147483648;
	selp.b32 	%r212, %r211, %r209, %p85;
	selp.b32 	%r213, %r212, %r209, %p83;
	selp.b32 	%r214, %r213, %r209, %p82;
	mov.b32 	%r215, 0;
	mov.b64 	%fd721, {%r215, %r214};
$L__BB0_65:
	setp.eq.f32 	%p87, %f2, 0f3F800000;
	selp.f64 	%fd345, 0d3FF0000000000000, %fd721, %p87;
	mov.f64 	%fd346, 0d4002000000000000;
	sub.f64 	%fd347, %fd346, %fd65;
	fma.rn.f64 	%fd82, %fd345, %fd65, %fd347;
	{
	.reg .b32 %temp; 
	mov.b64 	{%temp, %r32}, %fd82;
	}
	abs.f64 	%fd83, %fd82;
	{ // callseq 6, 0
	.param .b64 param0;
	st.param.f64 	[param0], %fd83;
	.param .b64 param1;
	st.param.f64 	[param1], 0d4000000000000000;
	.param .b64 retval0;
	call.uni (retval0), 
	__internal_accurate_pow, 
	(
	param0, 
	param1
	);
	ld.param.f64 	%fd348, [retval0];
	} // callseq 6
	setp.lt.s32 	%p88, %r32, 0;
	neg.f64 	%fd350, %fd348;
	selp.f64 	%fd351, %fd350, %fd348, %p73;
	selp.f64 	%fd723, %fd351, %fd348, %p88;
	setp.neu.f64 	%p89, %fd82, 0d0000000000000000;
	@%p89 bra 	$L__BB0_67;
	setp.eq.s32 	%p90, %r30, 1062207488;
	selp.b32 	%r217, %r32, 0, %p90;
	setp.lt.s32 	%p91, %r186, 0;
	or.b32  	%r218, %r217, 2146435072;
	selp.b32 	%r219, %r218, %r217, %p91;
	mov.b32 	%r220, 0;
	mov.b64 	%fd723, {%r220, %r219};
$L__BB0_67:
	add.f64 	%fd352, %fd82, 0d4000000000000000;
	{
	.reg .b32 %temp; 
	mov.b64 	{%temp, %r221}, %fd352;
	}
	and.b32  	%r222, %r221, 2146435072;
	setp.ne.s32 	%p92, %r222, 2146435072;
	@%p92 bra 	$L__BB0_72;
	setp.num.f64 	%p93, %fd82, %fd82;
	@%p93 bra 	$L__BB0_70;
	mov.f64 	%fd353, 0d4000000000000000;
	add.rn.f64 	%fd723, %fd82, %fd353;
	bra.uni 	$L__BB0_72;
$L__BB0_70:
	setp.neu.f64 	%p94, %fd83, 0d7FF0000000000000;
	@%p94 bra 	$L__BB0_72;
	setp.eq.s32 	%p96, %r30, 1062207488;
	setp.lt.s32 	%p97, %r186, 0;
	selp.b32 	%r224, 0, 2146435072, %p97;
	and.b32  	%r225, %r186, 2147483647;
	setp.ne.s32 	%p98, %r225, 1071644672;
	or.b32  	%r226, %r224, -2147483648;
	selp.b32 	%r227, %r226, %r224, %p98;
	selp.b32 	%r228, %r227, %r224, %p96;
	selp.b32 	%r229, %r228, %r224, %p88;
	mov.b32 	%r230, 0;
	mov.b64 	%fd723, {%r230, %r229};
$L__BB0_72:
	setp.eq.f64 	%p101, %fd82, 0d3FF0000000000000;
	selp.f64 	%fd354, 0d3FF0000000000000, %fd723, %p101;
	add.f64 	%fd90, %fd74, %fd354;
	mov.f64 	%fd355, 0d4008000000000000;
	{
	.reg .b32 %temp; 
	mov.b64 	{%temp, %r231}, %fd355;
	}
	and.b32  	%r34, %r231, 2146435072;
	setp.eq.s32 	%p102, %r34, 1073741824;
	{ // callseq 7, 0
	.param .b64 param0;
	st.param.f64 	[param0], %fd76;
	.param .b64 param1;
	st.param.f64 	[param1], 0d4008000000000000;
	.param .b64 retval0;
	call.uni (retval0), 
	__internal_accurate_pow, 
	(
	param0, 
	param1
	);
	ld.param.f64 	%fd356, [retval0];
	} // callseq 7
	neg.f64 	%fd358, %fd356;
	selp.f64 	%fd359, %fd358, %fd356, %p102;
	selp.f64 	%fd725, %fd359, %fd356, %p75;
	@%p76 bra 	$L__BB0_74;
	selp.b32 	%r232, %r31, 0, %p102;
	setp.lt.s32 	%p104, %r231, 0;
	or.b32  	%r233, %r232, 2146435072;
	selp.b32 	%r234, %r233, %r232, %p104;
	mov.b32 	%r235, 0;
	mov.b64 	%fd725, {%r235, %r234};
$L__BB0_74:
	add.f64 	%fd360, %fd75, 0d4008000000000000;
	{
	.reg .b32 %temp; 
	mov.b64 	{%temp, %r236}, %fd360;
	}
	and.b32  	%r237, %r236, 2146435072;
	setp.ne.s32 	%p106, %r237, 2146435072;
	or.pred  	%p107, %p106, %p80;
	@%p107 bra 	$L__BB0_76;
	setp.eq.s32 	%p108, %r34, 1073741824;
	setp.lt.s32 	%p109, %r31, 0;
	setp.lt.s32 	%p110, %r231, 0;
	selp.b32 	%r239, 0, 2146435072, %p110;
	and.b32  	%r240, %r231, 2147483647;
	setp.ne.s32 	%p111, %r240, 1071644672;
	or.b32  	%r241, %r239, -2147483648;
	selp.b32 	%r242, %r241, %r239, %p111;
	selp.b32 	%r243, %r242, %r239, %p108;
	selp.b32 	%r244, %r243, %r239, %p109;
	mov.b32 	%r245, 0;
	mov.b64 	%fd725, {%r245, %r244};
$L__BB0_76:
	setp.eq.f32 	%p112, %f2, 0f3F800000;
	setp.eq.s32 	%p113, %r30, 1062207488;
	selp.f64 	%fd361, 0d3FF0000000000000, %fd725, %p112;
	mov.f64 	%fd362, 0d4005000000000000;
	sub.f64 	%fd363, %fd362, %fd65;
	fma.rn.f64 	%fd96, %fd361, %fd65, %fd363;
	{
	.reg .b32 %temp; 
	mov.b64 	{%temp, %r35}, %fd96;
	}
	abs.f64 	%fd97, %fd96;
	{ // callseq 8, 0
	.param .b64 param0;
	st.param.f64 	[param0], %fd97;
	.param .b64 param1;
	st.param.f64 	[param1], 0d4000000000000000;
	.param .b64 retval0;
	call.uni (retval0), 
	__internal_accurate_pow, 
	(
	param0, 
	param1
	);
	ld.param.f64 	%fd364, [retval0];
	} // callseq 8
	setp.lt.s32 	%p114, %r35, 0;
	neg.f64 	%fd366, %fd364;
	selp.f64 	%fd367, %fd366, %fd364, %p113;
	selp.f64 	%fd727, %fd367, %fd364, %p114;
	setp.neu.f64 	%p115, %fd96, 0d0000000000000000;
	@%p115 bra 	$L__BB0_78;
	selp.b32 	%r247, %r35, 0, %p113;
	setp.lt.s32 	%p117, %r186, 0;
	or.b32  	%r248, %r247, 2146435072;
	selp.b32 	%r249, %r248, %r247, %p117;
	mov.b32 	%r250, 0;
	mov.b64 	%fd727, {%r250, %r249};
$L__BB0_78:
	add.f64 	%fd368, %fd96, 0d4000000000000000;
	{
	.reg .b32 %temp; 
	mov.b64 	{%temp, %r251}, %fd368;
	}
	and.b32  	%r252, %r251, 2146435072;
	setp.ne.s32 	%p118, %r252, 2146435072;
	@%p118 bra 	$L__BB0_83;
	setp.num.f64 	%p119, %fd96, %fd96;
	@%p119 bra 	$L__BB0_81;
	mov.f64 	%fd369, 0d4000000000000000;
	add.rn.f64 	%fd727, %fd96, %fd369;
	bra.uni 	$L__BB0_83;
$L__BB0_81:
	setp.neu.f64 	%p120, %fd97, 0d7FF0000000000000;
	@%p120 bra 	$L__BB0_83;
	setp.lt.s32 	%p121, %r35, 0;
	setp.eq.s32 	%p122, %r30, 1062207488;
	setp.lt.s32 	%p123, %r186, 0;
	selp.b32 	%r254, 0, 2146435072, %p123;
	and.b32  	%r255, %r186, 2147483647;
	setp.ne.s32 	%p124, %r255, 1071644672;
	or.b32  	%r256, %r254, -2147483648;
	selp.b32 	%r257, %r256, %r254, %p124;
	selp.b32 	%r258, %r257, %r254, %p122;
	selp.b32 	%r259, %r258, %r254, %p121;
	mov.b32 	%r260, 0;
	mov.b64 	%fd727, {%r260, %r259};
$L__BB0_83:
	setp.eq.f64 	%p125, %fd96, 0d3FF0000000000000;
	selp.f64 	%fd370, 0d3FF0000000000000, %fd727, %p125;
	add.f64 	%fd740, %fd90, %fd370;
	bra.uni 	$L__BB0_117;
$L__BB0_84:
	setp.neu.f64 	%p16, %fd106, 0d7FF0000000000000;
	@%p16 bra 	$L__BB0_86;
	setp.lt.s32 	%p17, %r36, 0;
	setp.eq.s32 	%p18, %r38, 1062207488;
	setp.lt.s32 	%p19, %r126, 0;
	selp.b32 	%r134, 0, 2146435072, %p19;
	and.b32  	%r135, %r126, 2147483647;
	setp.ne.s32 	%p20, %r135, 1071644672;
	or.b32  	%r136, %r134, -2147483648;
	selp.b32 	%r137, %r136, %r134, %p20;
	selp.b32 	%r138, %r137, %r134, %p18;
	selp.b32 	%r139, %r138, %r134, %p17;
	mov.b32 	%r140, 0;
	mov.b64 	%fd729, {%r140, %r139};
$L__BB0_86:
	setp.eq.s32 	%p21, %r38, 1062207488;
	setp.eq.f32 	%p22, %f7, 0f3F800000;
	selp.f64 	%fd113, 0d3FF0000000000000, %fd729, %p22;
	cvt.f64.f32 	%fd114, %f1;
	{
	.reg .b32 %temp; 
	mov.b64 	{%temp, %r39}, %fd114;
	}
	abs.f64 	%fd115, %fd114;
	{ // callseq 1, 0
	.param .b64 param0;
	st.param.f64 	[param0], %fd115;
	.param .b64 param1;
	st.param.f64 	[param1], 0d4000000000000000;
	.param .b64 retval0;
	call.uni (retval0), 
	__internal_accurate_pow, 
	(
	param0, 
	param1
	);
	ld.param.f64 	%fd299, [retval0];
	} // callseq 1
	setp.lt.s32 	%p23, %r39, 0;
	neg.f64 	%fd301, %fd299;
	selp.f64 	%fd302, %fd301, %fd299, %p21;
	selp.f64 	%fd731, %fd302, %fd299, %p23;
	setp.neu.f32 	%p24, %f1, 0f00000000;
	@%p24 bra 	$L__BB0_88;
	selp.b32 	%r142, %r39, 0, %p21;
	setp.lt.s32 	%p26, %r126, 0;
	or.b32  	%r143, %r142, 2146435072;
	selp.b32 	%r144, %r143, %r142, %p26;
	mov.b32 	%r145, 0;
	mov.b64 	%fd731, {%r145, %r144};
$L__BB0_88:
	add.f64 	%fd303, %fd114, 0d4000000000000000;
	{
	.reg .b32 %temp; 
	mov.b64 	{%temp, %r146}, %fd303;
	}
	and.b32  	%r147, %r146, 2146435072;
	setp.ne.s32 	%p27, %r147, 2146435072;
	setp.neu.f64 	%p28, %fd115, 0d7FF0000000000000;
	or.pred  	%p29, %p27, %p28;
	@%p29 bra 	$L__BB0_90;
	setp.lt.s32 	%p30, %r39, 0;
	setp.eq.s32 	%p31, %r38, 1062207488;
	setp.lt.s32 	%p32, %r126, 0;
	selp.b32 	%r149, 0, 2146435072, %p32;
	and.b32  	%r150, %r126, 2147483647;
	setp.ne.s32 	%p33, %r150, 1071644672;
	or.b32  	%r151, %r149, -2147483648;
	selp.b32 	%r152, %r151, %r149, %p33;
	selp.b32 	%r153, %r152, %r149, %p31;
	selp.b32 	%r154, %r153, %r149, %p30;
	mov.b32 	%r155, 0;
	mov.b64 	%fd731, {%r155, %r154};
$L__BB0_90:
	setp.eq.s32 	%p34, %r38, 1062207488;
	setp.eq.f32 	%p35, %f1, 0f3F800000;
	selp.f64 	%fd121, 0d3FF0000000000000, %fd731, %p35;
	mul.f32 	%f37, %f1, 0f41600000;
	mov.f32 	%f38, 0f41980000;
	sub.f32 	%f39, %f38, %f37;
	cvt.f64.f32 	%fd304, %f39;
	fma.rn.f64 	%fd305, %fd121, 0d4008000000000000, %fd304;
	mul.f32 	%f40, %f2, 0f41600000;
	cvt.f64.f32 	%fd306, %f40;
	sub.f64 	%fd122, %fd305, %fd306;
	cvt.f64.f32 	%fd123, %f2;
	{
	.reg .b32 %temp; 
	mov.b64 	{%temp, %r40}, %fd123;
	}
	abs.f64 	%fd124, %fd123;
	{ // callseq 2, 0
	.param .b64 param0;
	st.param.f64 	[param0], %fd124;
	.param .b64 param1;
	st.param.f64 	[param1], 0d4000000000000000;
	.param .b64 retval0;
	call.uni (retval0), 
	__internal_accurate_pow, 
	(
	param0, 
	param1
	);
	ld.param.f64 	%fd307, [retval0];
	} // callseq 2
	setp.lt.s32 	%p36, %r40, 0;
	neg.f64 	%fd309, %fd307;
	selp.f64 	%fd310, %fd309, %fd307, %p34;
	selp.f64 	%fd733, %fd310, %fd307, %p36;
	setp.neu.f32 	%p37, %f2, 0f00000000;
	@%p37 bra 	$L__BB0_92;
	selp.b32 	%r157, %r40, 0, %p34;
	setp.lt.s32 	%p39, %r126, 0;
	or.b32  	%r158, %r157, 2146435072;
	selp.b32 	%r159, %r158, %r157, %p39;
	mov.b32 	%r160, 0;
	mov.b64 	%fd733, {%r160, %r159};
$L__BB0_92:
	add.f64 	%fd311, %fd123, 0d4000000000000000;
	{
	.reg .b32 %temp; 
	mov.b64 	{%temp, %r161}, %fd311;
	}
	and.b32  	%r162, %r161, 2146435072;
	setp.ne.s32 	%p40, %r162, 2146435072;
	setp.neu.f64 	%p41, %fd124, 0d7FF0000000000000;
	or.pred  	%p42, %p40, %p41;
	@%p42 bra 	$L__BB0_94;
	setp.lt.s32 	%p45, %r126, 0;
	selp.b32 	%r164, 0, 2146435072, %p45;
	and.b32  	%r165, %r126, 2147483647;
	setp.ne.s32 	%p46, %r165, 1071644672;
	or.b32  	%r166, %r164, -2147483648;
	selp.b32 	%r167, %r166, %r164, %p46;
	selp.b32 	%r168, %r167, %r164, %p34;
	selp.b32 	%r169, %r168, %r164, %p36;
	mov.b32 	%r170, 0;
	mov.b64 	%fd733, {%r170, %r169};
$L__BB0_94:
	setp.eq.f32 	%p48, %f2, 0f3F800000;
	selp.f64 	%fd130, 0d3FF0000000000000, %fd733, %p48;
	mul.f32 	%f41, %f1, 0f40C00000;
	mul.f32 	%f42, %f41, %f2;
	cvt.f64.f32 	%fd312, %f42;
	add.f64 	%fd313, %fd122, %fd312;
	fma.rn.f64 	%fd314, %fd130, 0d4008000000000000, %fd313;
	fma.rn.f64 	%fd131, %fd113, %fd314, 0d3FF0000000000000;
	mul.f32 	%f43, %f2, 0fC0400000;
	fma.rn.f32 	%f8, %f1, 0f40000000, %f43;
	cvt.f64.f32 	%fd132, %f8;
	{
	.reg .b32 %temp; 
	mov.b64 	{%temp, %r41}, %fd132;
	}
	abs.f64 	%fd133, %fd132;
	{ // callseq 3, 0
	.param .b64 param0;
	st.param.f64 	[param0], %fd133;
	.param .b64 param1;
	st.param.f64 	[param1], 0d4000000000000000;
	.param .b64 retval0;
	call.uni (retval0), 
	__internal_accurate_pow, 
	(
	param0, 
	param1
	);
	ld.param.f64 	%fd315, [retval0];
	} // callseq 3
	setp.lt.s32 	%p49, %r41, 0;
	neg.f64 	%fd317, %fd315;
	selp.f64 	%fd318, %fd317, %fd315, %p34;
	selp.f64 	%fd735, %fd318, %fd315, %p49;
	setp.neu.f32 	%p50, %f8, 0f00000000;
	@%p50 bra 	$L__BB0_96;
	selp.b32 	%r172, %r41, 0, %p34;
	setp.lt.s32 	%p52, %r126, 0;
	or.b32  	%r173, %r172, 2146435072;
	selp.b32 	%r174, %r173, %r172, %p52;
	mov.b32 	%r175, 0;
	mov.b64 	%fd735, {%r175, %r174};
$L__BB0_96:
	add.f64 	%fd319, %fd132, 0d4000000000000000;
	{
	.reg .b32 %temp; 
	mov.b64 	{%temp, %r176}, %fd319;
	}
	and.b32  	%r177, %r176, 2146435072;
	setp.ne.s32 	%p53, %r177, 2146435072;
	@%p53 bra 	$L__BB0_101;
	setp.num.f32 	%p54, %f8, %f8;
	@%p54 bra 	$L__BB0_99;
	mov.f64 	%fd320, 0d4000000000000000;
	add.rn.f64 	%fd735, %fd132, %fd320;
	bra.uni 	$L__BB0_101;
$L__BB0_99:
	setp.neu.f64 	%p55, %fd133, 0d7FF0000000000000;
	@%p55 bra 	$L__BB0_101;
	setp.lt.s32 	%p58, %r126, 0;
	selp.b32 	%r179, 0, 2146435072, %p58;
	and.b32  	%r180, %r126, 2147483647;
	setp.ne.s32 	%p59, %r180, 1071644672;
	or.b32  	%r181, %r179, -2147483648;
	selp.b32 	%r182, %r181, %r179, %p59;
	selp.b32 	%r183, %r182, %r179, %p34;
	selp.b32 	%r184, %r183, %r179, %p49;
	mov.b32 	%r185, 0;
	mov.b64 	%fd735, {%r185, %r184};
$L__BB0_101:
	setp.eq.f32 	%p60, %f8, 0f3F800000;
	selp.f64 	%fd321, 0d3FF0000000000000, %fd735, %p60;
	fma.rn.f32 	%f44, %f1, 0fC2000000, 0f41900000;
	cvt.f64.f32 	%fd322, %f44;
	fma.rn.f64 	%fd323, %fd121, 0d4028000000000000, %fd322;
	mul.f32 	%f45, %f2, 0f42400000;
	cvt.f64.f32 	%fd324, %f45;
	add.f64 	%fd325, %fd323, %fd324;
	mul.f32 	%f46, %f1, 0fC2100000;
	mul.f32 	%f47, %f46, %f2;
	cvt.f64.f32 	%fd326, %f47;
	add.f64 	%fd327, %fd325, %fd326;
	fma.rn.f64 	%fd328, %fd130, 0d403B000000000000, %fd327;
	fma.rn.f64 	%fd329, %fd328, %fd321, 0d403E000000000000;
	mul.f64 	%fd740, %fd131, %fd329;
	bra.uni 	$L__BB0_117;
$L__BB0_102:
	fma.rn.f32 	%f51, %f2, 0f40000000, %f1;
	add.f32 	%f9, %f51, 0fC0E00000;
	cvt.f64.f32 	%fd141, %f9;
	{
	.reg .b32 %temp; 
	mov.b64 	{%temp, %r42}, %fd141;
	}
	mov.f64 	%fd464, 0d4000000000000000;
	{
	.reg .b32 %temp; 
	mov.b64 	{%temp, %r361}, %fd464;
	}
	and.b32  	%r44, %r361, 2146435072;
	setp.eq.s32 	%p212, %r44, 1062207488;
	abs.f64 	%fd142, %fd141;
	{ // callseq 17, 0
	.param .b64 param0;
	st.param.f64 	[param0], %fd142;
	.param .b64 param1;
	st.param.f64 	[param1], 0d4000000000000000;
	.param .b64 retval0;
	call.uni (retval0), 
	__internal_accurate_pow, 
	(
	param0, 
	param1
	);
	ld.param.f64 	%fd465, [retval0];
	} // callseq 17
	setp.lt.s32 	%p213, %r42, 0;
	neg.f64 	%fd467, %fd465;
	selp.f64 	%fd468, %fd467, %fd465, %p212;
	selp.f64 	%fd737, %fd468, %fd465, %p213;
	setp.neu.f32 	%p214, %f9, 0f00000000;
	@%p214 bra 	$L__BB0_104;
	selp.b32 	%r362, %r42, 0, %p212;
	setp.lt.s32 	%p216, %r361, 0;
	or.b32  	%r363, %r362, 2146435072;
	selp.b32 	%r364, %r363, %r362, %p216;
	mov.b32 	%r365, 0;
	mov.b64 	%fd737, {%r365, %r364};
$L__BB0_104:
	add.f64 	%fd469, %fd141, 0d4000000000000000;
	{
	.reg .b32 %temp; 
	mov.b64 	{%temp, %r366}, %fd469;
	}
	and.b32  	%r367, %r366, 2146435072;
	setp.ne.s32 	%p217, %r367, 2146435072;
	@%p217 bra 	$L__BB0_109;
	setp.num.f32 	%p218, %f9, %f9;
	@%p218 bra 	$L__BB0_107;
	mov.f64 	%fd470, 0d4000000000000000;
	add.rn.f64 	%fd737, %fd141, %fd470;
	bra.uni 	$L__BB0_109;
$L__BB0_107:
	setp.neu.f64 	%p219, %fd142, 0d7FF0000000000000;
	@%p219 bra 	$L__BB0_109;
	setp.lt.s32 	%p220, %r42, 0;
	setp.eq.s32 	%p221, %r44, 1062207488;
	setp.lt.s32 	%p222, %r361, 0;
	selp.b32 	%r369, 0, 2146435072, %p222;
	and.b32  	%r370, %r361, 2147483647;
	setp.ne.s32 	%p223, %r370, 1071644672;
	or.b32  	%r371, %r369, -2147483648;
	selp.b32 	%r372, %r371, %r369, %p223;
	selp.b32 	%r373, %r372, %r369, %p221;
	selp.b32 	%r374, %r373, %r369, %p220;
	mov.b32 	%r375, 0;
	mov.b64 	%fd737, {%r375, %r374};
$L__BB0_109:
	setp.eq.s32 	%p224, %r44, 1062207488;
	setp.eq.f32 	%p225, %f9, 0f3F800000;
	selp.f64 	%fd149, 0d3FF0000000000000, %fd737, %p225;
	fma.rn.f32 	%f52, %f1, 0f40000000, %f2;
	add.f32 	%f10, %f52, 0fC0A00000;
	cvt.f64.f32 	%fd150, %f10;
	{
	.reg .b32 %temp; 
	mov.b64 	{%temp, %r45}, %fd150;
	}
	abs.f64 	%fd151, %fd150;
	{ // callseq 18, 0
	.param .b64 param0;
	st.param.f64 	[param0], %fd151;
	.param .b64 param1;
	st.param.f64 	[param1], 0d4000000000000000;
	.param .b64 retval0;
	call.uni (retval0), 
	__internal_accurate_pow, 
	(
	param0, 
	param1
	);
	ld.param.f64 	%fd471, [retval0];
	} // callseq 18
	setp.lt.s32 	%p226, %r45, 0;
	neg.f64 	%fd473, %fd471;
	selp.f64 	%fd474, %fd473, %fd471, %p224;
	selp.f64 	%fd739, %fd474, %fd471, %p226;
	setp.neu.f32 	%p227, %f10, 0f00000000;
	@%p227 bra 	$L__BB0_111;
	selp.b32 	%r377, %r45, 0, %p224;
	setp.lt.s32 	%p229, %r361, 0;
	or.b32  	%r378, %r377, 2146435072;
	selp.b32 	%r379, %r378, %r377, %p229;
	mov.b32 	%r380, 0;
	mov.b64 	%fd739, {%r380, %r379};
$L__BB0_111:
	add.f64 	%fd475, %fd150, 0d4000000000000000;
	{
	.reg .b32 %temp; 
	mov.b64 	{%temp, %r381}, %fd475;
	}
	and.b32  	%r382, %r381, 2146435072;
	setp.ne.s32 	%p230, %r382, 2146435072;
	@%p230 bra 	$L__BB0_116;
	setp.num.f32 	%p231, %f10, %f10;
	@%p231 bra 	$L__BB0_114;
	mov.f64 	%fd476, 0d4000000000000000;
	add.rn.f64 	%fd739, %fd150, %fd476;
	bra.uni 	$L__BB0_116;
$L__BB0_114:
	setp.neu.f64 	%p232, %fd151, 0d7FF0000000000000;
	@%p232 bra 	$L__BB0_116;
	setp.lt.s32 	%p233, %r45, 0;
	setp.eq.s32 	%p234, %r44, 1062207488;
	setp.lt.s32 	%p235, %r361, 0;
	selp.b32 	%r384, 0, 2146435072, %p235;
	and.b32  	%r385, %r361, 2147483647;
	setp.ne.s32 	%p236, %r385, 1071644672;
	or.b32  	%r386, %r384, -2147483648;
	selp.b32 	%r387, %r386, %r384, %p236;
	selp.b32 	%r388, %r387, %r384, %p234;
	selp.b32 	%r389, %r388, %r384, %p233;
	mov.b32 	%r390, 0;
	mov.b64 	%fd739, {%r390, %r389};
$L__BB0_116:
	setp.eq.f32 	%p237, %f10, 0f3F800000;
	selp.f64 	%fd477, 0d3FF0000000000000, %fd739, %p237;
	add.f64 	%fd740, %fd149, %fd477;
$L__BB0_117:
	cvt.rn.f32.f64 	%f53, %fd740;
	cvta.to.global.u64 	%rd14, %rd4;
	mul.wide.s32 	%rd15, %r1, 32;
	add.s64 	%rd2, %rd14, %rd15;
	st.global.f32 	[%rd2], %f1;
	st.global.f32 	[%rd2+4], %f2;
	st.global.f32 	[%rd2+8], %f3;
	st.global.f32 	[%rd2+12], %f4;
	st.global.f32 	[%rd2+16], %f53;
	st.global.f32 	[%rd2+20], %f1;
	st.global.f32 	[%rd2+24], %f2;
	st.global.f32 	[%rd2+28], %f53;
	bar.sync 	0;
	ld.global.f32 	%f11, [%rd2+16];
	ld.global.f32 	%f54, [global_best_fitness];
	setp.geu.f32 	%p238, %f11, %f54;
	@%p238 bra 	$L__BB0_119;
	st.global.f32 	[global_best_fitness], %f11;
	ld.global.f32 	%f55, [%rd2];
	st.global.f32 	[global_best_pos], %f55;
	ld.global.f32 	%f56, [%rd2+4];
	st.global.f32 	[global_best_pos+4], %f56;
$L__BB0_119:
	setp.lt.s32 	%p239, %r93, 1;
	@%p239 bra 	$L__BB0_241;
	mov.f64 	%fd478, 0d4000000000000000;
	{
	.reg .b32 %temp; 
	mov.b64 	{%temp, %r46}, %fd478;
	}
	and.b32  	%r47, %r46, 2146435072;
	setp.eq.s32 	%p240, %r47, 1062207488;
	setp.lt.s32 	%p241, %r46, 0;
	selp.b32 	%r48, 0, 2146435072, %p241;
	and.b32  	%r393, %r46, 2147483647;
	setp.ne.s32 	%p242, %r393, 1071644672;
	and.pred  	%p1, %p240, %p242;
	or.b32  	%r49, %r48, -2147483648;
	mov.f64 	%fd479, 0d4008000000000000;
	{
	.reg .b32 %temp; 
	mov.b64 	{%temp, %r50}, %fd479;
	}
	and.b32  	%r394, %r50, 2146435072;
	setp.eq.s32 	%p243, %r394, 1073741824;
	setp.lt.s32 	%p244, %r50, 0;
	selp.b32 	%r51, 0, 2146435072, %p244;
	and.b32  	%r395, %r50, 2147483647;
	setp.ne.s32 	%p245, %r395, 1071644672;
	and.pred  	%p2, %p243, %p245;
	neg.s32 	%r601, %r93;
	mov.b32 	%r604, -589760388;
	mov.b32 	%r603, -123459836;
	mov.u64 	%rd18, __cudart_sin_cos_coeffs;
$L__BB0_121:
	mov.u32 	%r59, %r605;
	shr.u32 	%r396, %r606, 2;
	xor.b32  	%r397, %r396, %r606;
	shl.b32 	%r398, %r59, 4;
	shl.b32 	%r399, %r397, 1;
	xor.b32  	%r400, %r398, %r399;
	xor.b32  	%r401, %r400, %r59;
	xor.b32  	%r60, %r401, %r397;
	add.s32 	%r402, %r600, %r60;
	cvt.rn.f32.u32 	%f57, %r402;
	fma.rn.f32 	%f58, %f57, 0f2F800000, 0f2F000000;
	shr.u32 	%r403, %r602, 2;
	xor.b32  	%r404, %r403, %r602;
	shl.b32 	%r405, %r60, 4;
	shl.b32 	%r406, %r404, 1;
	xor.b32  	%r407, %r406, %r405;
	xor.b32  	%r408, %r407, %r404;
	xor.b32  	%r61, %r408, %r60;
	add.s32 	%r409, %r600, %r61;
	add.s32 	%r410, %r409, 362437;
	cvt.rn.f32.u32 	%f59, %r410;
	fma.rn.f32 	%f60, %f59, 0f2F800000, 0f2F000000;
	ld.global.f32 	%f61, [%rd2+8];
	mul.f32 	%f62, %f58, 0f3F99999A;
	ld.global.f32 	%f63, [%rd2+20];
	ld.global.f32 	%f12, [%rd2];
	sub.f32 	%f64, %f63, %f12;
	mul.f32 	%f65, %f62, %f64;
	fma.rn.f32 	%f66, %f61, 0f3F000000, %f65;
	mul.f32 	%f67, %f60, 0f3F99999A;
	ld.global.f32 	%f68, [global_best_pos];
	sub.f32 	%f69, %f68, %f12;
	fma.rn.f32 	%f111, %f67, %f69, %f66;
	st.global.f32 	[%rd2+8], %f111;
	setp.geu.f32 	%p246, %f111, 0fC2C80000;
	@%p246 bra 	$L__BB0_123;
	mov.b32 	%r412, -1027080192;
	st.global.u32 	[%rd2+8], %r412;
	mov.f32 	%f111, 0fC2C80000;
	bra.uni 	$L__BB0_125;
$L__BB0_123:
	setp.leu.f32 	%p247, %f111, 0f42C80000;
	@%p247 bra 	$L__BB0_125;
	mov.b32 	%r411, 1120403456;
	st.global.u32 	[%rd2+8], %r411;
	mov.f32 	%f111, 0f42C80000;
$L__BB0_125:
	add.f32 	%f15, %f111, %f12;
	st.global.f32 	[%rd2], %f15;
	shr.u32 	%r413, %r603, 2;
	xor.b32  	%r414, %r413, %r603;
	shl.b32 	%r415, %r61, 4;
	shl.b32 	%r416, %r414, 1;
	xor.b32  	%r417, %r415, %r416;
	xor.b32  	%r418, %r417, %r61;
	xor.b32  	%r62, %r418, %r414;
	add.s32 	%r419, %r600, %r62;
	add.s32 	%r420, %r419, 724874;
	cvt.rn.f32.u32 	%f72, %r420;
	fma.rn.f32 	%f73, %f72, 0f2F800000, 0f2F000000;
	shr.u32 	%r421, %r604, 2;
	xor.b32  	%r422, %r421, %r604;
	shl.b32 	%r423, %r62, 4;
	shl.b32 	%r424, %r422, 1;
	xor.b32  	%r425, %r424, %r423;
	xor.b32  	%r426, %r425, %r422;
	xor.b32  	%r605, %r426, %r62;
	add.s32 	%r427, %r600, %r605;
	add.s32 	%r428, %r427, 1087311;
	cvt.rn.f32.u32 	%f74, %r428;
	fma.rn.f32 	%f75, %f74, 0f2F800000, 0f2F000000;
	ld.global.f32 	%f76, [%rd2+12];
	mul.f32 	%f77, %f73, 0f3F99999A;
	ld.global.f32 	%f78, [%rd2+24];
	ld.global.f32 	%f16, [%rd2+4];
	sub.f32 	%f79, %f78, %f16;
	mul.f32 	%f80, %f77, %f79;
	fma.rn.f32 	%f81, %f76, 0f3F000000, %f80;
	mul.f32 	%f82, %f75, 0f3F99999A;
	ld.global.f32 	%f83, [global_best_pos+4];
	sub.f32 	%f84, %f83, %f16;
	fma.rn.f32 	%f112, %f82, %f84, %f81;
	st.global.f32 	[%rd2+12], %f112;
	setp.lt.f32 	%p248, %f112, 0fC2C80000;
	@%p248 bra 	$L__BB0_128;
	setp.leu.f32 	%p249, %f112, 0f42C80000;
	@%p249 bra 	$L__BB0_129;
	mov.b32 	%r429, 1120403456;
	st.global.u32 	[%rd2+12], %r429;
	mov.f32 	%f112, 0f42C80000;
	bra.uni 	$L__BB0_129;
$L__BB0_128:
	mov.b32 	%r430, -1027080192;
	st.global.u32 	[%rd2+12], %r430;
	mov.f32 	%f112, 0fC2C80000;
$L__BB0_129:
	add.f32 	%f19, %f112, %f16;
	st.global.f32 	[%rd2+4], %f19;
	setp.gt.s32 	%p250, %r92, 1;
	@%p250 bra 	$L__BB0_135;
	setp.eq.s32 	%p254, %r92, 0;
	@%p254 bra 	$L__BB0_141;
	setp.eq.s32 	%p255, %r92, 1;
	@%p255 bra 	$L__BB0_132;
	bra.uni 	$L__BB0_225;
$L__BB0_132:
	setp.lt.s32 	%p373, %r46, 0;
	setp.eq.s32 	%p374, %r47, 1062207488;
	fma.rn.f32 	%f100, %f19, 0f40000000, %f15;
	add.f32 	%f20, %f100, 0fC0E00000;
	cvt.f64.f32 	%fd173, %f20;
	{
	.reg .b32 %temp; 
	mov.b64 	{%temp, %r66}, %fd173;
	}
	abs.f64 	%fd174, %fd173;
	{ // callseq 32, 0
	.param .b64 param0;
	st.param.f64 	[param0], %fd174;
	.param .b64 param1;
	st.param.f64 	[param1], 0d4000000000000000;
	.param .b64 retval0;
	call.uni (retval0), 
	__internal_accurate_pow, 
	(
	param0, 
	param1
	);
	ld.param.f64 	%fd650, [retval0];
	} // callseq 32
	setp.lt.s32 	%p376, %r66, 0;
	neg.f64 	%fd652, %fd650;
	selp.f64 	%fd653, %fd652, %fd650, %p374;
	selp.f64 	%fd654, %fd653, %fd650, %p376;
	setp.eq.f32 	%p377, %f20, 0f00000000;
	selp.b32 	%r542, %r66, 0, %p374;
	or.b32  	%r543, %r542, 2146435072;
	selp.b32 	%r544, %r543, %r542, %p373;
	mov.b32 	%r545, 0;
	mov.b64 	%fd655, {%r545, %r544};
	selp.f64 	%fd743, %fd655, %fd654, %p377;
	add.f64 	%fd656, %fd173, 0d4000000000000000;
	{
	.reg .b32 %temp; 
	mov.b64 	{%temp, %r546}, %fd656;
	}
	and.b32  	%r547, %r546, 2146435072;
	setp.ne.s32 	%p378, %r547, 2146435072;
	@%p378 bra 	$L__BB0_154;
	setp.num.f32 	%p379, %f20, %f20;
	@%p379 bra 	$L__BB0_152;
	mov.f64 	%fd657, 0d4000000000000000;
	add.rn.f64 	%fd743, %fd173, %fd657;
	bra.uni 	$L__BB0_154;
$L__BB0_135:
	setp.eq.s32 	%p251, %r92, 2;
	@%p251 bra 	$L__BB0_160;
	setp.eq.s32 	%p252, %r92, 3;
	@%p252 bra 	$L__BB0_181;
	setp.eq.s32 	%p253, %r92, 4;
	@%p253 bra 	$L__BB0_138;
	bra.uni 	$L__BB0_225;
$L__BB0_138:
	setp.lt.s32 	%p256, %r46, 0;
	setp.eq.s32 	%p257, %r47, 1062207488;
	add.f32 	%f87, %f15, %f19;
	add.f32 	%f22, %f87, 0f3F800000;
	cvt.f64.f32 	%fd248, %f22;
	{
	.reg .b32 %temp; 
	mov.b64 	{%temp, %r84}, %fd248;
	}
	abs.f64 	%fd249, %fd248;
	{ // callseq 19, 0
	.param .b64 param0;
	st.param.f64 	[param0], %fd249;
	.param .b64 param1;
	st.param.f64 	[param1], 0d4000000000000000;
	.param .b64 retval0;
	call.uni (retval0), 
	__internal_accurate_pow, 
	(
	param0, 
	param1
	);
	ld.param.f64 	%fd480, [retval0];
	} // callseq 19
	setp.lt.s32 	%p259, %r84, 0;
	neg.f64 	%fd482, %fd480;
	selp.f64 	%fd483, %fd482, %fd480, %p257;
	selp.f64 	%fd484, %fd483, %fd480, %p259;
	setp.eq.f32 	%p260, %f22, 0f00000000;
	selp.b32 	%r431, %r84, 0, %p257;
	or.b32  	%r432, %r431, 2146435072;
	selp.b32 	%r433, %r432, %r431, %p256;
	mov.b32 	%r434, 0;
	mov.b64 	%fd485, {%r434, %r433};
	selp.f64 	%fd756, %fd485, %fd484, %p260;
	add.f64 	%fd486, %fd248, 0d4000000000000000;
	{
	.reg .b32 %temp; 
	mov.b64 	{%temp, %r435}, %fd486;
	}
	and.b32  	%r436, %r435, 2146435072;
	setp.ne.s32 	%p261, %r436, 2146435072;
	@%p261 bra 	$L__BB0_209;
	setp.num.f32 	%p262, %f22, %f22;
	@%p262 bra 	$L__BB0_207;
	mov.f64 	%fd487, 0d4000000000000000;
	add.rn.f64 	%fd756, %fd248, %fd487;
	bra.uni 	$L__BB0_209;
$L__BB0_141:
	setp.lt.s32 	%p393, %r46, 0;
	setp.eq.s32 	%p394, %r47, 1062207488;
	cvt.f64.f32 	%fd160, %f15;
	{
	.reg .b32 %temp; 
	mov.b64 	{%temp, %r64}, %fd160;
	}
	abs.f64 	%fd161, %fd160;
	{ // callseq 34, 0
	.param .b64 param0;
	st.param.f64 	[param0], %fd161;
	.param .b64 param1;
	st.param.f64 	[param1], 0d4000000000000000;
	.param .b64 retval0;
	call.uni (retval0), 
	__internal_accurate_pow, 
	(
	param0, 
	param1
	);
	ld.param.f64 	%fd667, [retval0];
	} // callseq 34
	setp.lt.s32 	%p396, %r64, 0;
	neg.f64 	%fd669, %fd667;
	selp.f64 	%fd670, %fd669, %fd667, %p394;
	selp.f64 	%fd671, %fd670, %fd667, %p396;
	setp.eq.f32 	%p397, %f15, 0f00000000;
	selp.b32 	%r560, %r64, 0, %p394;
	or.b32  	%r561, %r560, 2146435072;
	selp.b32 	%r562, %r561, %r560, %p393;
	mov.b32 	%r563, 0;
	mov.b64 	%fd672, {%r563, %r562};
	selp.f64 	%fd741, %fd672, %fd671, %p397;
	add.f64 	%fd673, %fd160, 0d4000000000000000;
	{
	.reg .b32 %temp; 
	mov.b64 	{%temp, %r564}, %fd673;
	}
	and.b32  	%r565, %r564, 2146435072;
	setp.ne.s32 	%p398, %r565, 2146435072;
	@%p398 bra 	$L__BB0_146;
	setp.num.f32 	%p399, %f15, %f15;
	@%p399 bra 	$L__BB0_144;
	mov.f64 	%fd674, 0d4000000000000000;
	add.rn.f64 	%fd741, %fd160, %fd674;
	bra.uni 	$L__BB0_146;
$L__BB0_144:
	setp.neu.f64 	%p400, %fd161, 0d7FF0000000000000;
	@%p400 bra 	$L__BB0_146;
	setp.lt.s32 	%p401, %r64, 0;
	selp.b32 	%r566, %r49, %r48, %p1;
	selp.b32 	%r567, %r566, %r48, %p401;
	mov.b32 	%r568, 0;
	mov.b64 	%fd741, {%r568, %r567};
$L__BB0_146:
	setp.lt.s32 	%p402, %r46, 0;
	setp.eq.s32 	%p403, %r47, 1062207488;
	cvt.f64.f32 	%fd166, %f19;
	{
	.reg .b32 %temp; 
	mov.b64 	{%temp, %r65}, %fd166;
	}
	abs.f64 	%fd167, %fd166;
	{ // callseq 35, 0
	.param .b64 param0;
	st.param.f64 	[param0], %fd167;
	.param .b64 param1;
	st.param.f64 	[param1], 0d4000000000000000;
	.param .b64 retval0;
	call.uni (retval0), 
	__internal_accurate_pow, 
	(
	param0, 
	param1
	);
	ld.param.f64 	%fd675, [retval0];
	} // callseq 35
	setp.lt.s32 	%p405, %r65, 0;
	neg.f64 	%fd677, %fd675;
	selp.f64 	%fd678, %fd677, %fd675, %p403;
	selp.f64 	%fd679, %fd678, %fd675, %p405;
	setp.eq.f32 	%p406, %f19, 0f00000000;
	selp.b32 	%r569, %r65, 0, %p403;
	or.b32  	%r570, %r569, 2146435072;
	selp.b32 	%r571, %r570, %r569, %p402;
	mov.b32 	%r572, 0;
	mov.b64 	%fd680, {%r572, %r571};
	selp.f64 	%fd742, %fd680, %fd679, %p406;
	add.f64 	%fd681, %fd166, 0d4000000000000000;
	{
	.reg .b32 %temp; 
	mov.b64 	{%temp, %r573}, %fd681;
	}
	and.b32  	%r574, %r573, 2146435072;
	setp.ne.s32 	%p407, %r574, 2146435072;
	@%p407 bra 	$L__BB0_151;
	setp.num.f32 	%p408, %f19, %f19;
	@%p408 bra 	$L__BB0_149;
	mov.f64 	%fd682, 0d4000000000000000;
	add.rn.f64 	%fd742, %fd166, %fd682;
	bra.uni 	$L__BB0_151;
$L__BB0_149:
	setp.neu.f64 	%p409, %fd167, 0d7FF0000000000000;
	@%p409 bra 	$L__BB0_151;
	selp.b32 	%r575, %r49, %r48, %p1;
	selp.b32 	%r576, %r575, %r48, %p405;
	mov.b32 	%r577, 0;
	mov.b64 	%fd742, {%r577, %r576};
$L__BB0_151:
	setp.eq.f32 	%p411, %f19, 0f3F800000;
	selp.f64 	%fd683, 0d3FF0000000000000, %fd742, %p411;
	setp.eq.f32 	%p412, %f15, 0f3F800000;
	selp.f64 	%fd684, 0d3FF0000000000000, %fd741, %p412;
	add.f64 	%fd762, %fd684, %fd683;
	bra.uni 	$L__BB0_236;
$L__BB0_152:
	setp.neu.f64 	%p380, %fd174, 0d7FF0000000000000;
	@%p380 bra 	$L__BB0_154;
	selp.b32 	%r548, %r49, %r48, %p1;
	selp.b32 	%r549, %r548, %r48, %p376;
	mov.b32 	%r550, 0;
	mov.b64 	%fd743, {%r550, %r549};
$L__BB0_154:
	setp.eq.f32 	%p385, %f20, 0f3F800000;
	selp.f64 	%fd179, 0d3FF0000000000000, %fd743, %p385;
	fma.rn.f32 	%f101, %f15, 0f40000000, %f19;
	add.f32 	%f21, %f101, 0fC0A00000;
	cvt.f64.f32 	%fd180, %f21;
	{
	.reg .b32 %temp; 
	mov.b64 	{%temp, %r67}, %fd180;
	}
	abs.f64 	%fd181, %fd180;
	{ // callseq 33, 0
	.param .b64 param0;
	st.param.f64 	[param0], %fd181;
	.param .b64 param1;
	st.param.f64 	[param1], 0d4000000000000000;
	.param .b64 retval0;
	call.uni (retval0), 
	__internal_accurate_pow, 
	(
	param0, 
	param1
	);
	ld.param.f64 	%fd658, [retval0];
	} // callseq 33
	setp.lt.s32 	%p386, %r67, 0;
	neg.f64 	%fd660, %fd658;
	selp.f64 	%fd661, %fd660, %fd658, %p374;
	selp.f64 	%fd662, %fd661, %fd658, %p386;
	setp.eq.f32 	%p387, %f21, 0f00000000;
	selp.b32 	%r551, %r67, 0, %p374;
	or.b32  	%r552, %r551, 2146435072;
	selp.b32 	%r553, %r552, %r551, %p373;
	mov.b32 	%r554, 0;
	mov.b64 	%fd663, {%r554, %r553};
	selp.f64 	%fd744, %fd663, %fd662, %p387;
	add.f64 	%fd664, %fd180, 0d4000000000000000;
	{
	.reg .b32 %temp; 
	mov.b64 	{%temp, %r555}, %fd664;
	}
	and.b32  	%r556, %r555, 2146435072;
	setp.ne.s32 	%p388, %r556, 2146435072;
	@%p388 bra 	$L__BB0_159;
	setp.num.f32 	%p389, %f21, %f21;
	@%p389 bra 	$L__BB0_157;
	mov.f64 	%fd665, 0d4000000000000000;
	add.rn.f64 	%fd744, %fd180, %fd665;
	bra.uni 	$L__BB0_159;
$L__BB0_157:
	setp.neu.f64 	%p390, %fd181, 0d7FF0000000000000;
	@%p390 bra 	$L__BB0_159;
	selp.b32 	%r557, %r49, %r48, %p1;
	selp.b32 	%r558, %r557, %r48, %p386;
	mov.b32 	%r559, 0;
	mov.b64 	%fd744, {%r559, %r558};
$L__BB0_159:
	setp.eq.f32 	%p392, %f21, 0f3F800000;
	selp.f64 	%fd666, 0d3FF0000000000000, %fd744, %p392;
	add.f64 	%fd762, %fd179, %fd666;
	bra.uni 	$L__BB0_236;
$L__BB0_160:
	setp.lt.s32 	%p345, %r46, 0;
	setp.eq.s32 	%p346, %r47, 1062207488;
	cvt.f64.f32 	%fd187, %f15;
	{
	.reg .b32 %temp; 
	mov.b64 	{%temp, %r68}, %fd187;
	}
	abs.f64 	%fd188, %fd187;
	{ // callseq 28, 0
	.param .b64 param0;
	st.param.f64 	[param0], %fd188;
	.param .b64 param1;
	st.param.f64 	[param1], 0d4000000000000000;
	.param .b64 retval0;
	call.uni (retval0), 
	__internal_accurate_pow, 
	(
	param0, 
	param1
	);
	ld.param.f64 	%fd579, [retval0];
	} // callseq 28
	setp.lt.s32 	%p348, %r68, 0;
	neg.f64 	%fd581, %fd579;
	selp.f64 	%fd582, %fd581, %fd579, %p346;
	selp.f64 	%fd583, %fd582, %fd579, %p348;
	setp.eq.f32 	%p349, %f15, 0f00000000;
	selp.b32 	%r514, %r68, 0, %p346;
	or.b32  	%r515, %r514, 2146435072;
	selp.b32 	%r516, %r515, %r514, %p345;
	mov.b32 	%r517, 0;
	mov.b64 	%fd584, {%r517, %r516};
	selp.f64 	%fd745, %fd584, %fd583, %p349;
	add.f64 	%fd585, %fd187, 0d4000000000000000;
	{
	.reg .b32 %temp; 
	mov.b64 	{%temp, %r518}, %fd585;
	}
	and.b32  	%r519, %r518, 2146435072;
	setp.ne.s32 	%p350, %r519, 2146435072;
	@%p350 bra 	$L__BB0_165;
	setp.num.f32 	%p351, %f15, %f15;
	@%p351 bra 	$L__BB0_163;
	mov.f64 	%fd586, 0d4000000000000000;
	add.rn.f64 	%fd745, %fd187, %fd586;
	bra.uni 	$L__BB0_165;
$L__BB0_163:
	setp.neu.f64 	%p352, %fd188, 0d7FF0000000000000;
	@%p352 bra 	$L__BB0_165;
	selp.b32 	%r520, %r49, %r48, %p1;
	selp.b32 	%r521, %r520, %r48, %p348;
	mov.b32 	%r522, 0;
	mov.b64 	%fd745, {%r522, %r521};
$L__BB0_165:
	mul.f64 	%fd193, %fd187, 0d401921FB54442D18;
	abs.f64 	%fd194, %fd193;
	setp.neu.f64 	%p354, %fd194, 0d7FF0000000000000;
	@%p354 bra 	$L__BB0_167;
	mov.f64 	%fd592, 0d0000000000000000;
	mul.rn.f64 	%fd747, %fd193, %fd592;
	mov.b32 	%r608, 1;
	bra.uni 	$L__BB0_170;
$L__BB0_167:
	mul.f64 	%fd587, %fd193, 0d3FE45F306DC9C883;
	cvt.rni.s32.f64 	%r607, %fd587;
	cvt.rn.f64.s32 	%fd588, %r607;
	fma.rn.f64 	%fd589, %fd588, 0dBFF921FB54442D18, %fd193;
	fma.rn.f64 	%fd590, %fd588, 0dBC91A62633145C00, %fd589;
	fma.rn.f64 	%fd747, %fd588, 0dB97B839A252049C0, %fd590;
	setp.ltu.f64 	%p355, %fd194, 0d41E0000000000000;
	@%p355 bra 	$L__BB0_169;
	{ // callseq 29, 0
	.param .b64 param0;
	st.param.f64 	[param0], %fd193;
	.param .align 16 .b8 retval0[16];
	call.uni (retval0), 
	__internal_trig_reduction_slowpathd, 
	(
	param0
	);
	ld.param.f64 	%fd747, [retval0];
	ld.param.b32 	%r607, [retval0+8];
	} // callseq 29
$L__BB0_169:
	add.s32 	%r608, %r607, 1;
$L__BB0_170:
	shl.b32 	%r525, %r608, 6;
	cvt.u64.u32 	%rd16, %r525;
	and.b64  	%rd17, %rd16, 64;
	add.s64 	%rd19, %rd18, %rd17;
	mul.rn.f64 	%fd593, %fd747, %fd747;
	and.b32  	%r526, %r608, 1;
	setp.eq.b32 	%p359, %r526, 1;
	selp.f64 	%fd594, 0dBDA8FF8320FD8164, 0d3DE5DB65F9785EBA, %p359;
	ld.global.nc.v2.f64 	{%fd595, %fd596}, [%rd19];
	fma.rn.f64 	%fd597, %fd594, %fd593, %fd595;
	fma.rn.f64 	%fd598, %fd597, %fd593, %fd596;
	ld.global.nc.v2.f64 	{%fd599, %fd600}, [%rd19+16];
	fma.rn.f64 	%fd601, %fd598, %fd593, %fd599;
	fma.rn.f64 	%fd602, %fd601, %fd593, %fd600;
	ld.global.nc.v2.f64 	{%fd603, %fd604}, [%rd19+32];
	fma.rn.f64 	%fd605, %fd602, %fd593, %fd603;
	fma.rn.f64 	%fd606, %fd605, %fd593, %fd604;
	fma.rn.f64 	%fd607, %fd606, %fd747, %fd747;
	fma.rn.f64 	%fd608, %fd606, %fd593, 0d3FF0000000000000;
	selp.f64 	%fd609, %fd608, %fd607, %p359;
	and.b32  	%r527, %r608, 2;
	setp.eq.s32 	%p360, %r527, 0;
	mov.f64 	%fd610, 0d0000000000000000;
	sub.f64 	%fd611, %fd610, %fd609;
	selp.f64 	%fd612, %fd609, %fd611, %p360;
	add.f64 	%fd613, %fd745, 0d4034000000000000;
	setp.eq.f32 	%p361, %f15, 0f3F800000;
	selp.f64 	%fd614, 0d4035000000000000, %fd613, %p361;
	fma.rn.f64 	%fd200, %fd612, 0dC024000000000000, %fd614;
	cvt.f64.f32 	%fd201, %f19;
	{
	.reg .b32 %temp; 
	mov.b64 	{%temp, %r74}, %fd201;
	}
	abs.f64 	%fd202, %fd201;
	{ // callseq 30, 0
	.param .b64 param0;
	st.param.f64 	[param0], %fd202;
	.param .b64 param1;
	st.param.f64 	[param1], 0d4000000000000000;
	.param .b64 retval0;
	call.uni (retval0), 
	__internal_accurate_pow, 
	(
	param0, 
	param1
	);
	ld.param.f64 	%fd615, [retval0];
	} // callseq 30
	setp.lt.s32 	%p362, %r74, 0;
	neg.f64 	%fd617, %fd615;
	selp.f64 	%fd618, %fd617, %fd615, %p346;
	selp.f64 	%fd619, %fd618, %fd615, %p362;
	setp.eq.f32 	%p363, %f19, 0f00000000;
	selp.b32 	%r528, %r74, 0, %p346;
	or.b32  	%r529, %r528, 2146435072;
	selp.b32 	%r530, %r529, %r528, %p345;
	mov.b32 	%r531, 0;
	mov.b64 	%fd620, {%r531, %r530};
	selp.f64 	%fd748, %fd620, %fd619, %p363;
	add.f64 	%fd621, %fd201, 0d4000000000000000;
	{
	.reg .b32 %temp; 
	mov.b64 	{%temp, %r532}, %fd621;
	}
	and.b32  	%r533, %r532, 2146435072;
	setp.ne.s32 	%p364, %r533, 2146435072;
	@%p364 bra 	$L__BB0_175;
	setp.num.f32 	%p365, %f19, %f19;
	@%p365 bra 	$L__BB0_173;
	mov.f64 	%fd622, 0d4000000000000000;
	add.rn.f64 	%fd748, %fd201, %fd622;
	bra.uni 	$L__BB0_175;
$L__BB0_173:
	setp.neu.f64 	%p366, %fd202, 0d7FF0000000000000;
	@%p366 bra 	$L__BB0_175;
	selp.b32 	%r534, %r49, %r48, %p1;
	selp.b32 	%r535, %r534, %r48, %p362;
	mov.b32 	%r536, 0;
	mov.b64 	%fd748, {%r536, %r535};
$L__BB0_175:
	setp.eq.f32 	%p368, %f19, 0f3F800000;
	selp.f64 	%fd623, 0d3FF0000000000000, %fd748, %p368;
	add.f64 	%fd207, %fd200, %fd623;
	mul.f64 	%fd208, %fd201, 0d401921FB54442D18;
	abs.f64 	%fd209, %fd208;
	setp.neu.f64 	%p369, %fd209, 0d7FF0000000000000;
	@%p369 bra 	$L__BB0_177;
	mov.f64 	%fd629, 0d0000000000000000;
	mul.rn.f64 	%fd750, %fd208, %fd629;
	mov.b32 	%r610, 1;
	bra.uni 	$L__BB0_180;
$L__BB0_177:
	mul.f64 	%fd624, %fd208, 0d3FE45F306DC9C883;
	cvt.rni.s32.f64 	%r609, %fd624;
	cvt.rn.f64.s32 	%fd625, %r609;
	fma.rn.f64 	%fd626, %fd625, 0dBFF921FB54442D18, %fd208;
	fma.rn.f64 	%fd627, %fd625, 0dBC91A62633145C00, %fd626;
	fma.rn.f64 	%fd750, %fd625, 0dB97B839A252049C0, %fd627;
	setp.ltu.f64 	%p370, %fd209, 0d41E0000000000000;
	@%p370 bra 	$L__BB0_179;
	{ // callseq 31, 0
	.param .b64 param0;
	st.param.f64 	[param0], %fd208;
	.param .align 16 .b8 retval0[16];
	call.uni (retval0), 
	__internal_trig_reduction_slowpathd, 
	(
	param0
	);
	ld.param.f64 	%fd750, [retval0];
	ld.param.b32 	%r609, [retval0+8];
	} // callseq 31
$L__BB0_179:
	add.s32 	%r610, %r609, 1;
$L__BB0_180:
	shl.b32 	%r539, %r610, 6;
	cvt.u64.u32 	%rd20, %r539;
	and.b64  	%rd21, %rd20, 64;
	add.s64 	%rd23, %rd18, %rd21;
	mul.rn.f64 	%fd630, %fd750, %fd750;
	and.b32  	%r540, %r610, 1;
	setp.eq.b32 	%p371, %r540, 1;
	selp.f64 	%fd631, 0dBDA8FF8320FD8164, 0d3DE5DB65F9785EBA, %p371;
	ld.global.nc.v2.f64 	{%fd632, %fd633}, [%rd23];
	fma.rn.f64 	%fd634, %fd631, %fd630, %fd632;
	fma.rn.f64 	%fd635, %fd634, %fd630, %fd633;
	ld.global.nc.v2.f64 	{%fd636, %fd637}, [%rd23+16];
	fma.rn.f64 	%fd638, %fd635, %fd630, %fd636;
	fma.rn.f64 	%fd639, %fd638, %fd630, %fd637;
	ld.global.nc.v2.f64 	{%fd640, %fd641}, [%rd23+32];
	fma.rn.f64 	%fd642, %fd639, %fd630, %fd640;
	fma.rn.f64 	%fd643, %fd642, %fd630, %fd641;
	fma.rn.f64 	%fd644, %fd643, %fd750, %fd750;
	fma.rn.f64 	%fd645, %fd643, %fd630, 0d3FF0000000000000;
	selp.f64 	%fd646, %fd645, %fd644, %p371;
	and.b32  	%r541, %r610, 2;
	setp.eq.s32 	%p372, %r541, 0;
	mov.f64 	%fd647, 0d0000000000000000;
	sub.f64 	%fd648, %fd647, %fd646;
	selp.f64 	%fd649, %fd646, %fd648, %p372;
	fma.rn.f64 	%fd762, %fd649, 0dC024000000000000, %fd207;
	bra.uni 	$L__BB0_236;
$L__BB0_181:
	setp.lt.s32 	%p296, %r46, 0;
	setp.eq.s32 	%p297, %r47, 1062207488;
	cvt.f64.f32 	%fd216, %f15;
	mov.f64 	%fd528, 0d3FF8000000000000;
	sub.f64 	%fd529, %fd528, %fd216;
	mul.f32 	%f99, %f15, %f19;
	cvt.f64.f32 	%fd530, %f99;
	add.f64 	%fd217, %fd529, %fd530;
	{
	.reg .b32 %temp; 
	mov.b64 	{%temp, %r80}, %fd217;
	}
	abs.f64 	%fd218, %fd217;
	{ // callseq 23, 0
	.param .b64 param0;
	st.param.f64 	[param0], %fd218;
	.param .b64 param1;
	st.param.f64 	[param1], 0d4000000000000000;
	.param .b64 retval0;
	call.uni (retval0), 
	__internal_accurate_pow, 
	(
	param0, 
	param1
	);
	ld.param.f64 	%fd531, [retval0];
	} // callseq 23
	setp.lt.s32 	%p299, %r80, 0;
	neg.f64 	%fd533, %fd531;
	selp.f64 	%fd534, %fd533, %fd531, %p297;
	selp.f64 	%fd535, %fd534, %fd531, %p299;
	setp.eq.f64 	%p300, %fd217, 0d0000000000000000;
	selp.b32 	%r467, %r80, 0, %p297;
	or.b32  	%r468, %r467, 2146435072;
	selp.b32 	%r469, %r468, %r467, %p296;
	mov.b32 	%r470, 0;
	mov.b64 	%fd536, {%r470, %r469};
	selp.f64 	%fd751, %fd536, %fd535, %p300;
	add.f64 	%fd537, %fd217, 0d4000000000000000;
	{
	.reg .b32 %temp; 
	mov.b64 	{%temp, %r471}, %fd537;
	}
	and.b32  	%r472, %r471, 2146435072;
	setp.ne.s32 	%p301, %r472, 2146435072;
	@%p301 bra 	$L__BB0_186;
	setp.num.f64 	%p302, %fd217, %fd217;
	@%p302 bra 	$L__BB0_184;
	mov.f64 	%fd538, 0d4000000000000000;
	add.rn.f64 	%fd751, %fd217, %fd538;
	bra.uni 	$L__BB0_186;
$L__BB0_184:
	setp.neu.f64 	%p303, %fd218, 0d7FF0000000000000;
	@%p303 bra 	$L__BB0_186;
	selp.b32 	%r473, %r49, %r48, %p1;
	selp.b32 	%r474, %r473, %r48, %p299;
	mov.b32 	%r475, 0;
	mov.b64 	%fd751, {%r475, %r474};
$L__BB0_186:
	setp.eq.f64 	%p308, %fd217, 0d3FF0000000000000;
	selp.f64 	%fd223, 0d3FF0000000000000, %fd751, %p308;
	cvt.f64.f32 	%fd224, %f19;
	{
	.reg .b32 %temp; 
	mov.b64 	{%temp, %r81}, %fd224;
	}
	abs.f64 	%fd225, %fd224;
	{ // callseq 24, 0
	.param .b64 param0;
	st.param.f64 	[param0], %fd225;
	.param .b64 param1;
	st.param.f64 	[param1], 0d4000000000000000;
	.param .b64 retval0;
	call.uni (retval0), 
	__internal_accurate_pow, 
	(
	param0, 
	param1
	);
	ld.param.f64 	%fd539, [retval0];
	} // callseq 24
	setp.lt.s32 	%p309, %r81, 0;
	neg.f64 	%fd541, %fd539;
	selp.f64 	%fd542, %fd541, %fd539, %p297;
	selp.f64 	%fd543, %fd542, %fd539, %p309;
	setp.eq.f32 	%p310, %f19, 0f00000000;
	selp.b32 	%r476, %r81, 0, %p297;
	or.b32  	%r477, %r476, 2146435072;
	selp.b32 	%r478, %r477, %r476, %p296;
	mov.b32 	%r479, 0;
	mov.b64 	%fd544, {%r479, %r478};
	selp.f64 	%fd752, %fd544, %fd543, %p310;
	add.f64 	%fd545, %fd224, 0d4000000000000000;
	{
	.reg .b32 %temp; 
	mov.b64 	{%temp, %r480}, %fd545;
	}
	and.b32  	%r481, %r480, 2146435072;
	setp.ne.s32 	%p311, %r481, 2146435072;
	@%p311 bra 	$L__BB0_191;
	setp.num.f32 	%p312, %f19, %f19;
	@%p312 bra 	$L__BB0_189;
	mov.f64 	%fd546, 0d4000000000000000;
	add.rn.f64 	%fd752, %fd224, %fd546;
	bra.uni 	$L__BB0_191;
$L__BB0_189:
	setp.neu.f64 	%p313, %fd225, 0d7FF0000000000000;
	@%p313 bra 	$L__BB0_191;
	selp.b32 	%r482, %r49, %r48, %p1;
	selp.b32 	%r483, %r482, %r48, %p309;
	mov.b32 	%r484, 0;
	mov.b64 	%fd752, {%r484, %r483};
$L__BB0_191:
	setp.lt.s32 	%p315, %r46, 0;
	setp.eq.s32 	%p316, %r47, 1062207488;
	setp.eq.f32 	%p318, %f19, 0f3F800000;
	selp.f64 	%fd547, 0d3FF0000000000000, %fd752, %p318;
	mov.f64 	%fd548, 0d4002000000000000;
	sub.f64 	%fd549, %fd548, %fd216;
	fma.rn.f64 	%fd230, %fd547, %fd216, %fd549;
	{
	.reg .b32 %temp; 
	mov.b64 	{%temp, %r82}, %fd230;
	}
	abs.f64 	%fd231, %fd230;
	{ // callseq 25, 0
	.param .b64 param0;
	st.param.f64 	[param0], %fd231;
	.param .b64 param1;
	st.param.f64 	[param1], 0d4000000000000000;
	.param .b64 retval0;
	call.uni (retval0), 
	__internal_accurate_pow, 
	(
	param0, 
	param1
	);
	ld.param.f64 	%fd550, [retval0];
	} // callseq 25
	setp.lt.s32 	%p319, %r82, 0;
	neg.f64 	%fd552, %fd550;
	selp.f64 	%fd553, %fd552, %fd550, %p316;
	selp.f64 	%fd554, %fd553, %fd550, %p319;
	setp.eq.f64 	%p320, %fd230, 0d0000000000000000;
	selp.b32 	%r485, %r82, 0, %p316;
	or.b32  	%r486, %r485, 2146435072;
	selp.b32 	%r487, %r486, %r485, %p315;
	mov.b32 	%r488, 0;
	mov.b64 	%fd555, {%r488, %r487};
	selp.f64 	%fd753, %fd555, %fd554, %p320;
	add.f64 	%fd556, %fd230, 0d4000000000000000;
	{
	.reg .b32 %temp; 
	mov.b64 	{%temp, %r489}, %fd556;
	}
	and.b32  	%r490, %r489, 2146435072;
	setp.ne.s32 	%p321, %r490, 2146435072;
	@%p321 bra 	$L__BB0_196;
	setp.num.f64 	%p322, %fd230, %fd230;
	@%p322 bra 	$L__BB0_194;
	mov.f64 	%fd557, 0d4000000000000000;
	add.rn.f64 	%fd753, %fd230, %fd557;
	bra.uni 	$L__BB0_196;
$L__BB0_194:
	setp.neu.f64 	%p323, %fd231, 0d7FF0000000000000;
	@%p323 bra 	$L__BB0_196;
	selp.b32 	%r491, %r49, %r48, %p1;
	selp.b32 	%r492, %r491, %r48, %p319;
	mov.b32 	%r493, 0;
	mov.b64 	%fd753, {%r493, %r492};
$L__BB0_196:
	setp.eq.f32 	%p325, %f19, 0f00000000;
	setp.lt.s32 	%p326, %r81, 0;
	setp.lt.s32 	%p327, %r50, 0;
	and.b32  	%r494, %r50, 2146435072;
	setp.eq.s32 	%p328, %r494, 1073741824;
	setp.eq.f64 	%p329, %fd230, 0d3FF0000000000000;
	selp.f64 	%fd558, 0d3FF0000000000000, %fd753, %p329;
	add.f64 	%fd236, %fd223, %fd558;
	{ // callseq 26, 0
	.param .b64 param0;
	st.param.f64 	[param0], %fd225;
	.param .b64 param1;
	st.param.f64 	[param1], 0d4008000000000000;
	.param .b64 retval0;
	call.uni (retval0), 
	__internal_accurate_pow, 
	(
	param0, 
	param1
	);
	ld.param.f64 	%fd559, [retval0];
	} // callseq 26
	neg.f64 	%fd561, %fd559;
	selp.f64 	%fd562, %fd561, %fd559, %p328;
	selp.f64 	%fd563, %fd562, %fd559, %p326;
	selp.b32 	%r495, %r81, 0, %p328;
	or.b32  	%r496, %r495, 2146435072;
	selp.b32 	%r497, %r496, %r495, %p327;
	mov.b32 	%r498, 0;
	mov.b64 	%fd564, {%r498, %r497};
	selp.f64 	%fd754, %fd564, %fd563, %p325;
	add.f64 	%fd565, %fd224, 0d4008000000000000;
	{
	.reg .b32 %temp; 
	mov.b64 	{%temp, %r499}, %fd565;
	}
	and.b32  	%r500, %r499, 2146435072;
	setp.ne.s32 	%p330, %r500, 2146435072;
	@%p330 bra 	$L__BB0_201;
	setp.num.f32 	%p331, %f19, %f19;
	@%p331 bra 	$L__BB0_199;
	mov.f64 	%fd566, 0d4008000000000000;
	add.rn.f64 	%fd754, %fd224, %fd566;
	bra.uni 	$L__BB0_201;
$L__BB0_199:
	setp.neu.f64 	%p332, %fd225, 0d7FF0000000000000;
	@%p332 bra 	$L__BB0_201;
	or.b32  	%r501, %r51, -2147483648;
	selp.b32 	%r502, %r501, %r51, %p2;
	selp.b32 	%r503, %r502, %r51, %p326;
	mov.b32 	%r504, 0;
	mov.b64 	%fd754, {%r504, %r503};
$L__BB0_201:
	setp.eq.f32 	%p334, %f19, 0f3F800000;
	setp.lt.s32 	%p335, %r46, 0;
	setp.eq.s32 	%p336, %r47, 1062207488;
	selp.f64 	%fd567, 0d3FF0000000000000, %fd754, %p334;
	mov.f64 	%fd568, 0d4005000000000000;
	sub.f64 	%fd569, %fd568, %fd216;
	fma.rn.f64 	%fd241, %fd567, %fd216, %fd569;
	{
	.reg .b32 %temp; 
	mov.b64 	{%temp, %r83}, %fd241;
	}
	abs.f64 	%fd242, %fd241;
	{ // callseq 27, 0
	.param .b64 param0;
	st.param.f64 	[param0], %fd242;
	.param .b64 param1;
	st.param.f64 	[param1], 0d4000000000000000;
	.param .b64 retval0;
	call.uni (retval0), 
	__internal_accurate_pow, 
	(
	param0, 
	param1
	);
	ld.param.f64 	%fd570, [retval0];
	} // callseq 27
	setp.lt.s32 	%p338, %r83, 0;
	neg.f64 	%fd572, %fd570;
	selp.f64 	%fd573, %fd572, %fd570, %p336;
	selp.f64 	%fd574, %fd573, %fd570, %p338;
	setp.eq.f64 	%p339, %fd241, 0d0000000000000000;
	selp.b32 	%r505, %r83, 0, %p336;
	or.b32  	%r506, %r505, 2146435072;
	selp.b32 	%r507, %r506, %r505, %p335;
	mov.b32 	%r508, 0;
	mov.b64 	%fd575, {%r508, %r507};
	selp.f64 	%fd755, %fd575, %fd574, %p339;
	add.f64 	%fd576, %fd241, 0d4000000000000000;
	{
	.reg .b32 %temp; 
	mov.b64 	{%temp, %r509}, %fd576;
	}
	and.b32  	%r510, %r509, 2146435072;
	setp.ne.s32 	%p340, %r510, 2146435072;
	@%p340 bra 	$L__BB0_206;
	setp.num.f64 	%p341, %fd241, %fd241;
	@%p341 bra 	$L__BB0_204;
	mov.f64 	%fd577, 0d4000000000000000;
	add.rn.f64 	%fd755, %fd241, %fd577;
	bra.uni 	$L__BB0_206;
$L__BB0_204:
	setp.neu.f64 	%p342, %fd242, 0d7FF0000000000000;
	@%p342 bra 	$L__BB0_206;
	selp.b32 	%r511, %r49, %r48, %p1;
	selp.b32 	%r512, %r511, %r48, %p338;
	mov.b32 	%r513, 0;
	mov.b64 	%fd755, {%r513, %r512};
$L__BB0_206:
	setp.eq.f64 	%p344, %fd241, 0d3FF0000000000000;
	selp.f64 	%fd578, 0d3FF0000000000000, %fd755, %p344;
	add.f64 	%fd762, %fd236, %fd578;
	bra.uni 	$L__BB0_236;
$L__BB0_207:
	setp.neu.f64 	%p263, %fd249, 0d7FF0000000000000;
	@%p263 bra 	$L__BB0_209;
	selp.b32 	%r437, %r49, %r48, %p1;
	selp.b32 	%r438, %r437, %r48, %p259;
	mov.b32 	%r439, 0;
	mov.b64 	%fd756, {%r439, %r438};
$L__BB0_209:
	setp.eq.f32 	%p268, %f22, 0f3F800000;
	selp.f64 	%fd254, 0d3FF0000000000000, %fd756, %p268;
	cvt.f64.f32 	%fd255, %f15;
	{
	.reg .b32 %temp; 
	mov.b64 	{%temp, %r85}, %fd255;
	}
	abs.f64 	%fd256, %fd255;
	{ // callseq 20, 0
	.param .b64 param0;
	st.param.f64 	[param0], %fd256;
	.param .b64 param1;
	st.param.f64 	[param1], 0d4000000000000000;
	.param .b64 retval0;
	call.uni (retval0), 
	__internal_accurate_pow, 
	(
	param0, 
	param1
	);
	ld.param.f64 	%fd488, [retval0];
	} // callseq 20
	setp.lt.s32 	%p269, %r85, 0;
	neg.f64 	%fd490, %fd488;
	selp.f64 	%fd491, %fd490, %fd488, %p257;
	selp.f64 	%fd492, %fd491, %fd488, %p269;
	setp.eq.f32 	%p270, %f15, 0f00000000;
	selp.b32 	%r440, %r85, 0, %p257;
	or.b32  	%r441, %r440, 2146435072;
	selp.b32 	%r442, %r441, %r440, %p256;
	mov.b32 	%r443, 0;
	mov.b64 	%fd493, {%r443, %r442};
	selp.f64 	%fd757, %fd493, %fd492, %p270;
	add.f64 	%fd494, %fd255, 0d4000000000000000;
	{
	.reg .b32 %temp; 
	mov.b64 	{%temp, %r444}, %fd494;
	}
	and.b32  	%r445, %r444, 2146435072;
	setp.ne.s32 	%p271, %r445, 2146435072;
	@%p271 bra 	$L__BB0_214;
	setp.num.f32 	%p272, %f15, %f15;
	@%p272 bra 	$L__BB0_212;
	mov.f64 	%fd495, 0d4000000000000000;
	add.rn.f64 	%fd757, %fd255, %fd495;
	bra.uni 	$L__BB0_214;
$L__BB0_212:
	setp.neu.f64 	%p273, %fd256, 0d7FF0000000000000;
	@%p273 bra 	$L__BB0_214;
	selp.b32 	%r446, %r49, %r48, %p1;
	selp.b32 	%r447, %r446, %r48, %p269;
	mov.b32 	%r448, 0;
	mov.b64 	%fd757, {%r448, %r447};
$L__BB0_214:
	setp.lt.s32 	%p275, %r46, 0;
	setp.eq.s32 	%p276, %r47, 1062207488;
	setp.eq.f32 	%p278, %f15, 0f3F800000;
	selp.f64 	%fd261, 0d3FF0000000000000, %fd757, %p278;
	cvt.f64.f32 	%fd262, %f19;
	{
	.reg .b32 %temp; 
	mov.b64 	{%temp, %r86}, %fd262;
	}
	abs.f64 	%fd263, %fd262;
	{ // callseq 21, 0
	.param .b64 param0;
	st.param.f64 	[param0], %fd263;
	.param .b64 param1;
	st.param.f64 	[param1], 0d4000000000000000;
	.param .b64 retval0;
	call.uni (retval0), 
	__internal_accurate_pow, 
	(
	param0, 
	param1
	);
	ld.param.f64 	%fd496, [retval0];
	} // callseq 21
	setp.lt.s32 	%p279, %r86, 0;
	neg.f64 	%fd498, %fd496;
	selp.f64 	%fd499, %fd498, %fd496, %p276;
	selp.f64 	%fd500, %fd499, %fd496, %p279;
	setp.eq.f32 	%p280, %f19, 0f00000000;
	selp.b32 	%r449, %r86, 0, %p276;
	or.b32  	%r450, %r449, 2146435072;
	selp.b32 	%r451, %r450, %r449, %p275;
	mov.b32 	%r452, 0;
	mov.b64 	%fd501, {%r452, %r451};
	selp.f64 	%fd758, %fd501, %fd500, %p280;
	add.f64 	%fd502, %fd262, 0d4000000000000000;
	{
	.reg .b32 %temp; 
	mov.b64 	{%temp, %r453}, %fd502;
	}
	and.b32  	%r454, %r453, 2146435072;
	setp.ne.s32 	%p281, %r454, 2146435072;
	@%p281 bra 	$L__BB0_219;
	setp.num.f32 	%p282, %f19, %f19;
	@%p282 bra 	$L__BB0_217;
	mov.f64 	%fd503, 0d4000000000000000;
	add.rn.f64 	%fd758, %fd262, %fd503;
	bra.uni 	$L__BB0_219;
$L__BB0_217:
	setp.neu.f64 	%p283, %fd263, 0d7FF0000000000000;
	@%p283 bra 	$L__BB0_219;
	selp.b32 	%r455, %r49, %r48, %p1;
	selp.b32 	%r456, %r455, %r48, %p279;
	mov.b32 	%r457, 0;
	mov.b64 	%fd758, {%r457, %r456};
$L__BB0_219:
	setp.eq.f32 	%p288, %f19, 0f3F800000;
	selp.f64 	%fd268, 0d3FF0000000000000, %fd758, %p288;
	mul.f32 	%f88, %f15, 0f40C00000;
	mul.f32 	%f89, %f88, %f19;
	cvt.f64.f32 	%fd504, %f89;
	mul.f32 	%f90, %f15, 0f41600000;
	mov.f32 	%f91, 0f41980000;
	sub.f32 	%f92, %f91, %f90;
	cvt.f64.f32 	%fd505, %f92;
	fma.rn.f64 	%fd506, %fd261, 0d4008000000000000, %fd505;
	mul.f32 	%f93, %f19, 0f41600000;
	cvt.f64.f32 	%fd507, %f93;
	sub.f64 	%fd508, %fd506, %fd507;
	add.f64 	%fd509, %fd508, %fd504;
	fma.rn.f64 	%fd510, %fd268, 0d4008000000000000, %fd509;
	fma.rn.f64 	%fd269, %fd254, %fd510, 0d3FF0000000000000;
	mul.f32 	%f94, %f19, 0fC0400000;
	fma.rn.f32 	%f23, %f15, 0f40000000, %f94;
	cvt.f64.f32 	%fd270, %f23;
	{
	.reg .b32 %temp; 
	mov.b64 	{%temp, %r87}, %fd270;
	}
	abs.f64 	%fd271, %fd270;
	{ // callseq 22, 0
	.param .b64 param0;
	st.param.f64 	[param0], %fd271;
	.param .b64 param1;
	st.param.f64 	[param1], 0d4000000000000000;
	.param .b64 retval0;
	call.uni (retval0), 
	__internal_accurate_pow, 
	(
	param0, 
	param1
	);
	ld.param.f64 	%fd511, [retval0];
	} // callseq 22
	setp.lt.s32 	%p289, %r87, 0;
	neg.f64 	%fd513, %fd511;
	selp.f64 	%fd514, %fd513, %fd511, %p276;
	selp.f64 	%fd515, %fd514, %fd511, %p289;
	setp.eq.f32 	%p290, %f23, 0f00000000;
	selp.b32 	%r458, %r87, 0, %p276;
	or.b32  	%r459, %r458, 2146435072;
	selp.b32 	%r460, %r459, %r458, %p275;
	mov.b32 	%r461, 0;
	mov.b64 	%fd516, {%r461, %r460};
	selp.f64 	%fd759, %fd516, %fd515, %p290;
	add.f64 	%fd517, %fd270, 0d4000000000000000;
	{
	.reg .b32 %temp; 
	mov.b64 	{%temp, %r462}, %fd517;
	}
	and.b32  	%r463, %r462, 2146435072;
	setp.ne.s32 	%p291, %r463, 2146435072;
	@%p291 bra 	$L__BB0_224;
	setp.num.f32 	%p292, %f23, %f23;
	@%p292 bra 	$L__BB0_222;
	mov.f64 	%fd518, 0d4000000000000000;
	add.rn.f64 	%fd759, %fd270, %fd518;
	bra.uni 	$L__BB0_224;
$L__BB0_222:
	setp.neu.f64 	%p293, %fd271, 0d7FF0000000000000;
	@%p293 bra 	$L__BB0_224;
	selp.b32 	%r464, %r49, %r48, %p1;
	selp.b32 	%r465, %r464, %r48, %p289;
	mov.b32 	%r466, 0;
	mov.b64 	%fd759, {%r466, %r465};
$L__BB0_224:
	setp.eq.f32 	%p295, %f23, 0f3F800000;
	selp.f64 	%fd519, 0d3FF0000000000000, %fd759, %p295;
	fma.rn.f32 	%f95, %f15, 0fC2000000, 0f41900000;
	cvt.f64.f32 	%fd520, %f95;
	fma.rn.f64 	%fd521, %fd261, 0d4028000000000000, %fd520;
	mul.f32 	%f96, %f19, 0f42400000;
	cvt.f64.f32 	%fd522, %f96;
	add.f64 	%fd523, %fd521, %fd522;
	mul.f32 	%f97, %f15, 0fC2100000;
	mul.f32 	%f98, %f97, %f19;
	cvt.f64.f32 	%fd524, %f98;
	add.f64 	%fd525, %fd523, %fd524;
	fma.rn.f64 	%fd526, %fd268, 0d403B000000000000, %fd525;
	fma.rn.f64 	%fd527, %fd526, %fd519, 0d403E000000000000;
	mul.f64 	%fd762, %fd269, %fd527;
	bra.uni 	$L__BB0_236;
$L__BB0_225:
	setp.lt.s32 	%p413, %r46, 0;
	setp.eq.s32 	%p414, %r47, 1062207488;
	fma.rn.f32 	%f102, %f19, 0f40000000, %f15;
	add.f32 	%f24, %f102, 0fC0E00000;
	cvt.f64.f32 	%fd277, %f24;
	{
	.reg .b32 %temp; 
	mov.b64 	{%temp, %r88}, %fd277;
	}
	abs.f64 	%fd278, %fd277;
	{ // callseq 36, 0
	.param .b64 param0;
	st.param.f64 	[param0], %fd278;
	.param .b64 param1;
	st.param.f64 	[param1], 0d4000000000000000;
	.param .b64 retval0;
	call.uni (retval0), 
	__internal_accurate_pow, 
	(
	param0, 
	param1
	);
	ld.param.f64 	%fd685, [retval0];
	} // callseq 36
	setp.lt.s32 	%p416, %r88, 0;
	neg.f64 	%fd687, %fd685;
	selp.f64 	%fd688, %fd687, %fd685, %p414;
	selp.f64 	%fd689, %fd688, %fd685, %p416;
	setp.eq.f32 	%p417, %f24, 0f00000000;
	selp.b32 	%r578, %r88, 0, %p414;
	or.b32  	%r579, %r578, 2146435072;
	selp.b32 	%r580, %r579, %r578, %p413;
	mov.b32 	%r581, 0;
	mov.b64 	%fd690, {%r581, %r580};
	selp.f64 	%fd760, %fd690, %fd689, %p417;
	add.f64 	%fd691, %fd277, 0d4000000000000000;
	{
	.reg .b32 %temp; 
	mov.b64 	{%temp, %r582}, %fd691;
	}
	and.b32  	%r583, %r582, 2146435072;
	setp.ne.s32 	%p418, %r583, 2146435072;
	@%p418 bra 	$L__BB0_230;
	setp.num.f32 	%p419, %f24, %f24;
	@%p419 bra 	$L__BB0_228;
	mov.f64 	%fd692, 0d4000000000000000;
	add.rn.f64 	%fd760, %fd277, %fd692;
	bra.uni 	$L__BB0_230;
$L__BB0_228:
	setp.neu.f64 	%p420, %fd278, 0d7FF0000000000000;
	@%p420 bra 	$L__BB0_230;
	selp.b32 	%r584, %r49, %r48, %p1;
	selp.b32 	%r585, %r584, %r48, %p416;
	mov.b32 	%r586, 0;
	mov.b64 	%fd760, {%r586, %r585};
$L__BB0_230:
	setp.eq.f32 	%p425, %f24, 0f3F800000;
	selp.f64 	%fd283, 0d3FF0000000000000, %fd760, %p425;
	fma.rn.f32 	%f103, %f15, 0f40000000, %f19;
	add.f32 	%f25, %f103, 0fC0A00000;
	cvt.f64.f32 	%fd284, %f25;
	{
	.reg .b32 %temp; 
	mov.b64 	{%temp, %r89}, %fd284;
	}
	abs.f64 	%fd285, %fd284;
	{ // callseq 37, 0
	.param .b64 param0;
	st.param.f64 	[param0], %fd285;
	.param .b64 param1;
	st.param.f64 	[param1], 0d4000000000000000;
	.param .b64 retval0;
	call.uni (retval0), 
	__internal_accurate_pow, 
	(
	param0, 
	param1
	);
	ld.param.f64 	%fd693, [retval0];
	} // callseq 37
	setp.lt.s32 	%p426, %r89, 0;
	neg.f64 	%fd695, %fd693;
	selp.f64 	%fd696, %fd695, %fd693, %p414;
	selp.f64 	%fd697, %fd696, %fd693, %p426;
	setp.eq.f32 	%p427, %f25, 0f00000000;
	selp.b32 	%r587, %r89, 0, %p414;
	or.b32  	%r588, %r587, 2146435072;
	selp.b32 	%r589, %r588, %r587, %p413;
	mov.b32 	%r590, 0;
	mov.b64 	%fd698, {%r590, %r589};
	selp.f64 	%fd761, %fd698, %fd697, %p427;
	add.f64 	%fd699, %fd284, 0d4000000000000000;
	{
	.reg .b32 %temp; 
	mov.b64 	{%temp, %r591}, %fd699;
	}
	and.b32  	%r592, %r591, 2146435072;
	setp.ne.s32 	%p428, %r592, 2146435072;
	@%p428 bra 	$L__BB0_235;
	setp.num.f32 	%p429, %f25, %f25;
	@%p429 bra 	$L__BB0_233;
	mov.f64 	%fd700, 0d4000000000000000;
	add.rn.f64 	%fd761, %fd284, %fd700;
	bra.uni 	$L__BB0_235;
$L__BB0_233:
	setp.neu.f64 	%p430, %fd285, 0d7FF0000000000000;
	@%p430 bra 	$L__BB0_235;
	selp.b32 	%r593, %r49, %r48, %p1;
	selp.b32 	%r594, %r593, %r48, %p426;
	mov.b32 	%r595, 0;
	mov.b64 	%fd761, {%r595, %r594};
$L__BB0_235:
	setp.eq.f32 	%p432, %f25, 0f3F800000;
	selp.f64 	%fd701, 0d3FF0000000000000, %fd761, %p432;
	add.f64 	%fd762, %fd283, %fd701;
$L__BB0_236:
	cvt.rn.f32.f64 	%f26, %fd762;
	st.global.f32 	[%rd2+16], %f26;
	ld.global.f32 	%f104, [%rd2+28];
	setp.leu.f32 	%p433, %f104, %f26;
	@%p433 bra 	$L__BB0_238;
	st.global.f32 	[%rd2+28], %f26;
	st.global.f32 	[%rd2+20], %f15;
	st.global.f32 	[%rd2+24], %f19;
$L__BB0_238:
	ld.global.f32 	%f105, [global_best_fitness];
	setp.leu.f32 	%p434, %f105, %f26;
	@%p434 bra 	$L__BB0_240;
	st.global.f32 	[global_best_fitness], %f26;
	ld.global.f32 	%f106, [%rd2];
	st.global.f32 	[global_best_pos], %f106;
	ld.global.f32 	%f107, [%rd2+4];
	st.global.f32 	[global_best_pos+4], %f107;
$L__BB0_240:
	bar.sync 	0;
	add.s32 	%r601, %r601, 1;
	setp.ne.s32 	%p435, %r601, 0;
	add.s32 	%r600, %r600, 1449748;
	mov.u32 	%r602, %r60;
	mov.u32 	%r603, %r61;
	mov.u32 	%r604, %r62;
	mov.u32 	%r606, %r59;
	@%p435 bra 	$L__BB0_121;
$L__BB0_241:
	ld.param.u64 	%rd25, [_Z7mainGPUPfS_P8Particleiii_param_0];
	cvta.to.global.u64 	%rd24, %rd25;
	ld.global.f32 	%f108, [global_best_pos];
	st.global.f32 	[%rd24], %f108;
	ld.global.f32 	%f109, [global_best_pos+4];
	st.global.f32 	[%rd24+4], %f109;
	ld.global.f32 	%f110, [global_best_fitness];
	st.global.f32 	[%rd1], %f110;
	ret;

}
.func  (.param .align 16 .b8 func_retval0[16]) __internal_trig_reduction_slowpathd(
	.param .b64 __internal_trig_reduction_slowpathd_param_0
)
{
	.local .align 8 .b8 	__local_depot1[40];
	.reg .b64 	%SP;
	.reg .b64 	%SPL;
	.reg .pred 	%p<10>;
	.reg .b32 	%r<47>;
	.reg .b64 	%rd<74>;
	.reg .b64 	%fd<5>;

	mov.u64 	%SPL, __local_depot1;
	ld.param.f64 	%fd4, [__internal_trig_reduction_slowpathd_param_0];
	add.u64 	%rd1, %SPL, 0;
	{
	.reg .b32 %temp; 
	mov.b64 	{%temp, %r1}, %fd4;
	}
	shr.u32 	%r2, %r1, 20;
	and.b32  	%r3, %r2, 2047;
	setp.eq.s32 	%p1, %r3, 2047;
	mov.b32 	%r46, 0;
	@%p1 bra 	$L__BB1_9;
	add.s32 	%r20, %r3, -1024;
	mov.b64 	%rd20, %fd4;
	shl.b64 	%rd2, %rd20, 11;
	shr.u32 	%r4, %r20, 6;
	sub.s32 	%r45, 15, %r4;
	sub.s32 	%r21, 19, %r4;
	setp.lt.u32 	%p2, %r20, 128;
	selp.b32 	%r6, 18, %r21, %p2;
	setp.ge.s32 	%p3, %r45, %r6;
	mov.b64 	%rd70, 0;
	@%p3 bra 	$L__BB1_4;
	add.s32 	%r23, %r6, %r4;
	neg.s32 	%r43, %r23;
	or.b64  	%rd3, %rd2, -9223372036854775808;
	mov.b64 	%rd70, 0;
	mov.b32 	%r42, 0;
	mov.u64 	%rd25, __cudart_i2opi_d;
	mov.u32 	%r44, %r45;
$L__BB1_3:
	.pragma "nounroll";
	mul.wide.s32 	%rd22, %r42, 8;
	add.s64 	%rd23, %rd1, %rd22;
	mul.wide.s32 	%rd24, %r44, 8;
	add.s64 	%rd26, %rd25, %rd24;
	ld.global.nc.u64 	%rd27, [%rd26];
	{
	.reg .u32 %r0, %r1, %r2, %r3, %alo, %ahi, %blo, %bhi, %clo, %chi;
	mov.b64 	{%alo,%ahi}, %rd27;
	mov.b64 	{%blo,%bhi}, %rd3;
	mov.b64 	{%clo,%chi}, %rd70;
	mad.lo.cc.u32 	%r0, %alo, %blo, %clo;
	madc.hi.cc.u32 	%r1, %alo, %blo, %chi;
	madc.hi.u32 	%r2, %alo, %bhi, 0;
	mad.lo.cc.u32 	%r1, %alo, %bhi, %r1;
	madc.hi.cc.u32 	%r2, %ahi, %blo, %r2;
	madc.hi.u32 	%r3, %ahi, %bhi, 0;
	mad.lo.cc.u32 	%r1, %ahi, %blo, %r1;
	madc.lo.cc.u32 	%r2, %ahi, %bhi, %r2;
	addc.u32 	%r3, %r3, 0;
	mov.b64 	%rd28, {%r0,%r1};
	mov.b64 	%rd70, {%r2,%r3};
	}
	st.local.u64 	[%rd23], %rd28;
	add.s32 	%r44, %r44, 1;
	add.s32 	%r43, %r43, 1;
	add.s32 	%r42, %r42, 1;
	setp.ne.s32 	%p4, %r43, -15;
	mov.u32 	%r45, %r6;
	@%p4 bra 	$L__BB1_3;
$L__BB1_4:
	cvt.s64.s32 	%rd29, %r45;
	cvt.u64.u32 	%rd30, %r4;
	add.s64 	%rd31, %rd30, %rd29;
	shl.b64 	%rd32, %rd31, 3;
	add.s64 	%rd33, %rd1, %rd32;
	st.local.u64 	[%rd33+-120], %rd70;
	and.b32  	%r15, %r2, 63;
	ld.local.u64 	%rd72, [%rd1+16];
	ld.local.u64 	%rd71, [%rd1+24];
	setp.eq.s32 	%p5, %r15, 0;
	@%p5 bra 	$L__BB1_6;
	shl.b64 	%rd34, %rd71, %r15;
	shr.u64 	%rd35, %rd72, 1;
	xor.b32  	%r24, %r15, 63;
	shr.u64 	%rd36, %rd35, %r24;
	or.b64  	%rd71, %rd34, %rd36;
	ld.local.u64 	%rd37, [%rd1+8];
	shl.b64 	%rd38, %rd72, %r15;
	shr.u64 	%rd39, %rd37, 1;
	shr.u64 	%rd40, %rd39, %r24;
	or.b64  	%rd72, %rd38, %rd40;
$L__BB1_6:
	and.b32  	%r25, %r1, -2147483648;
	shr.u64 	%rd41, %rd71, 62;
	cvt.u32.u64 	%r26, %rd41;
	mov.b64 	{%r27, %r28}, %rd71;
	mov.b64 	{%r29, %r30}, %rd72;
	shf.l.wrap.b32 	%r31, %r30, %r27, 2;
	shf.l.wrap.b32 	%r32, %r27, %r28, 2;
	mov.b64 	%rd42, {%r31, %r32};
	shl.b64 	%rd43, %rd72, 2;
	shr.u64 	%rd44, %rd42, 63;
	cvt.u32.u64 	%r33, %rd44;
	add.s32 	%r34, %r33, %r26;
	setp.eq.s32 	%p6, %r25, 0;
	neg.s32 	%r35, %r34;
	selp.b32 	%r46, %r34, %r35, %p6;
	setp.gt.s64 	%p7, %rd42, -1;
	mov.b64 	%rd45, 0;
	{
	.reg .u32 %r0, %r1, %r2, %r3, %a0, %a1, %a2, %a3, %b0, %b1, %b2, %b3;
	mov.b64 	{%a0,%a1}, %rd45;
	mov.b64 	{%a2,%a3}, %rd45;
	mov.b64 	{%b0,%b1}, %rd43;
	mov.b64 	{%b2,%b3}, %rd42;
	sub.cc.u32 	%r0, %a0, %b0;
	subc.cc.u32 	%r1, %a1, %b1;
	subc.cc.u32 	%r2, %a2, %b2;
	subc.u32 	%r3, %a3, %b3;
	mov.b64 	%rd46, {%r0,%r1};
	mov.b64 	%rd47, {%r2,%r3};
	}
	xor.b32  	%r36, %r25, -2147483648;
	selp.b64 	%rd73, %rd42, %rd47, %p7;
	selp.b64 	%rd14, %rd43, %rd46, %p7;
	selp.b32 	%r17, %r25, %r36, %p7;
	clz.b64 	%r37, %rd73;
	cvt.u64.u32 	%rd15, %r37;
	setp.eq.s32 	%p8, %r37, 0;
	@%p8 bra 	$L__BB1_8;
	cvt.u32.u64 	%r38, %rd15;
	and.b32  	%r39, %r38, 63;
	shl.b64 	%rd48, %rd73, %r39;
	shr.u64 	%rd49, %rd14, 1;
	not.b32 	%r40, %r38;
	and.b32  	%r41, %r40, 63;
	shr.u64 	%rd50, %rd49, %r41;
	or.b64  	%rd73, %rd48, %rd50;
$L__BB1_8:
	mov.b64 	%rd51, -3958705157555305931;
	{
	.reg .u32 %r0, %r1, %r2, %r3, %alo, %ahi, %blo, %bhi;
	mov.b64 	{%alo,%ahi}, %rd73;
	mov.b64 	{%blo,%bhi}, %rd51;
	mul.lo.u32 	%r0, %alo, %blo;
	mul.hi.u32 	%r1, %alo, %blo;
	mad.lo.cc.u32 	%r1, %alo, %bhi, %r1;
	madc.hi.u32 	%r2, %alo, %bhi, 0;
	mad.lo.cc.u32 	%r1, %ahi, %blo, %r1;
	madc.hi.cc.u32 	%r2, %ahi, %blo, %r2;
	madc.hi.u32 	%r3, %ahi, %bhi, 0;
	mad.lo.cc.u32 	%r2, %ahi, %bhi, %r2;
	addc.u32 	%r3, %r3, 0;
	mov.b64 	%rd52, {%r0,%r1};
	mov.b64 	%rd53, {%r2,%r3};
	}
	setp.gt.s64 	%p9, %rd53, 0;
	{
	.reg .u32 %r0, %r1, %r2, %r3, %a0, %a1, %a2, %a3, %b0, %b1, %b2, %b3;
	mov.b64 	{%a0,%a1}, %rd52;
	mov.b64 	{%a2,%a3}, %rd53;
	mov.b64 	{%b0,%b1}, %rd52;
	mov.b64 	{%b2,%b3}, %rd53;
	add.cc.u32 	%r0, %a0, %b0;
	addc.cc.u32 	%r1, %a1, %b1;
	addc.cc.u32 	%r2, %a2, %b2;
	addc.u32 	%r3, %a3, %b3;
	mov.b64 	%rd54, {%r0,%r1};
	mov.b64 	%rd55, {%r2,%r3};
	}
	selp.b64 	%rd56, %rd55, %rd53, %p9;
	selp.s64 	%rd57, -1, 0, %p9;
	sub.s64 	%rd58, %rd57, %rd15;
	cvt.u64.u32 	%rd59, %r17;
	shl.b64 	%rd60, %rd59, 32;
	add.s64 	%rd61, %rd56, 1;
	shr.u64 	%rd62, %rd61, 10;
	add.s64 	%rd63, %rd62, 1;
	shr.u64 	%rd64, %rd63, 1;
	shl.b64 	%rd65, %rd58, 52;
	add.s64 	%rd66, %rd65, %rd64;
	add.s64 	%rd67, %rd66, 4602678819172646912;
	or.b64  	%rd68, %rd67, %rd60;
	mov.b64 	%fd4, %rd68;
$L__BB1_9:
	st.param.f64 	[func_retval0], %fd4;
	st.param.b32 	[func_retval0+8], %r46;
	ret;

}
.func  (.param .b64 func_retval0) __internal_accurate_pow(
	.param .b64 __internal_accurate_pow_param_0,
	.param .b64 __internal_accurate_pow_param_1
)
{
	.reg .pred 	%p<8>;
	.reg .b32 	%r<49>;
	.reg .b32 	%f<3>;
	.reg .b64 	%fd<109>;

	ld.param.f64 	%fd10, [__internal_accurate_pow_param_0];
	ld.param.f64 	%fd11, [__internal_accurate_pow_param_1];
	{
	.reg .b32 %temp; 
	mov.b64 	{%temp, %r46}, %fd10;
	}
	{
	.reg .b32 %temp; 
	mov.b64 	{%r45, %temp}, %fd10;
	}
	shr.u32 	%r47, %r46, 20;
	setp.gt.u32 	%p1, %r46, 1048575;
	@%p1 bra 	$L__BB2_2;
	mul.f64 	%fd12, %fd10, 0d4350000000000000;
	{
	.reg .b32 %temp; 
	mov.b64 	{%temp, %r46}, %fd12;
	}
	{
	.reg .b32 %temp; 
	mov.b64 	{%r45, %temp}, %fd12;
	}
	shr.u32 	%r16, %r46, 20;
	add.s32 	%r47, %r16, -54;
$L__BB2_2:
	add.s32 	%r48, %r47, -1023;
	and.b32  	%r17, %r46, -2146435073;
	or.b32  	%r18, %r17, 1072693248;
	mov.b64 	%fd107, {%r45, %r18};
	setp.lt.u32 	%p2, %r18, 1073127583;
	@%p2 bra 	$L__BB2_4;
	{
	.reg .b32 %temp; 
	mov.b64 	{%r19, %temp}, %fd107;
	}
	{
	.reg .b32 %temp; 
	mov.b64 	{%temp, %r20}, %fd107;
	}
	add.s32 	%r21, %r20, -1048576;
	mov.b64 	%fd107, {%r19, %r21};
	add.s32 	%r48, %r47, -1022;
$L__BB2_4:
	add.f64 	%fd13, %fd107, 0dBFF0000000000000;
	add.f64 	%fd14, %fd107, 0d3FF0000000000000;
	rcp.approx.ftz.f64 	%fd15, %fd14;
	neg.f64 	%fd16, %fd14;
	fma.rn.f64 	%fd17, %fd16, %fd15, 0d3FF0000000000000;
	fma.rn.f64 	%fd18, %fd17, %fd17, %fd17;
	fma.rn.f64 	%fd19, %fd18, %fd15, %fd15;
	mul.f64 	%fd20, %fd13, %fd19;
	fma.rn.f64 	%fd21, %fd13, %fd19, %fd20;
	mul.f64 	%fd22, %fd21, %fd21;
	fma.rn.f64 	%fd23, %fd22, 0d3EB0F5FF7D2CAFE2, 0d3ED0F5D241AD3B5A;
	fma.rn.f64 	%fd24, %fd23, %fd22, 0d3EF3B20A75488A3F;
	fma.rn.f64 	%fd25, %fd24, %fd22, 0d3F1745CDE4FAECD5;
	fma.rn.f64 	%fd26, %fd25, %fd22, 0d3F3C71C7258A578B;
	fma.rn.f64 	%fd27, %fd26, %fd22, 0d3F6249249242B910;
	fma.rn.f64 	%fd28, %fd27, %fd22, 0d3F89999999999DFB;
	sub.f64 	%fd29, %fd13, %fd21;
	add.f64 	%fd30, %fd29, %fd29;
	neg.f64 	%fd31, %fd21;
	fma.rn.f64 	%fd32, %fd31, %fd13, %fd30;
	mul.f64 	%fd33, %fd19, %fd32;
	fma.rn.f64 	%fd34, %fd22, %fd28, 0d3FB5555555555555;
	mov.f64 	%fd35, 0d3FB5555555555555;
	sub.f64 	%fd36, %fd35, %fd34;
	fma.rn.f64 	%fd37, %fd22, %fd28, %fd36;
	add.f64 	%fd38, %fd37, 0dBC46A4CB00B9E7B0;
	add.f64 	%fd39, %fd34, %fd38;
	sub.f64 	%fd40, %fd34, %fd39;
	add.f64 	%fd41, %fd38, %fd40;
	mul.rn.f64 	%fd42, %fd21, %fd21;
	neg.f64 	%fd43, %fd42;
	fma.rn.f64 	%fd44, %fd21, %fd21, %fd43;
	{
	.reg .b32 %temp; 
	mov.b64 	{%r22, %temp}, %fd33;
	}
	{
	.reg .b32 %temp; 
	mov.b64 	{%temp, %r23}, %fd33;
	}
	add.s32 	%r24, %r23, 1048576;
	mov.b64 	%fd45, {%r22, %r24};
	fma.rn.f64 	%fd46, %fd21, %fd45, %fd44;
	mul.rn.f64 	%fd47, %fd42, %fd21;
	neg.f64 	%fd48, %fd47;
	fma.rn.f64 	%fd49, %fd42, %fd21, %fd48;
	fma.rn.f64 	%fd50, %fd42, %fd33, %fd49;
	fma.rn.f64 	%fd51, %fd46, %fd21, %fd50;
	mul.rn.f64 	%fd52, %fd39, %fd47;
	neg.f64 	%fd53, %fd52;
	fma.rn.f64 	%fd54, %fd39, %fd47, %fd53;
	fma.rn.f64 	%fd55, %fd39, %fd51, %fd54;
	fma.rn.f64 	%fd56, %fd41, %fd47, %fd55;
	add.f64 	%fd57, %fd52, %fd56;
	sub.f64 	%fd58, %fd52, %fd57;
	add.f64 	%fd59, %fd56, %fd58;
	add.f64 	%fd60, %fd21, %fd57;
	sub.f64 	%fd61, %fd21, %fd60;
	add.f64 	%fd62, %fd57, %fd61;
	add.f64 	%fd63, %fd59, %fd62;
	add.f64 	%fd64, %fd33, %fd63;
	add.f64 	%fd65, %fd60, %fd64;
	sub.f64 	%fd66, %fd60, %fd65;
	add.f64 	%fd67, %fd64, %fd66;
	xor.b32  	%r25, %r48, -2147483648;
	mov.b32 	%r26, 1127219200;
	mov.b64 	%fd68, {%r25, %r26};
	mov.b32 	%r27, -2147483648;
	mov.b64 	%fd69, {%r27, %r26};
	sub.f64 	%fd70, %fd68, %fd69;
	fma.rn.f64 	%fd71, %fd70, 0d3FE62E42FEFA39EF, %fd65;
	fma.rn.f64 	%fd72, %fd70, 0dBFE62E42FEFA39EF, %fd71;
	sub.f64 	%fd73, %fd72, %fd65;
	sub.f64 	%fd74, %fd67, %fd73;
	fma.rn.f64 	%fd75, %fd70, 0d3C7ABC9E3B39803F, %fd74;
	add.f64 	%fd76, %fd71, %fd75;
	sub.f64 	%fd77, %fd71, %fd76;
	add.f64 	%fd78, %fd75, %fd77;
	{
	.reg .b32 %temp; 
	mov.b64 	{%temp, %r28}, %fd11;
	}
	{
	.reg .b32 %temp; 
	mov.b64 	{%r29, %temp}, %fd11;
	}
	shl.b32 	%r30, %r28, 1;
	setp.gt.u32 	%p3, %r30, -33554433;
	and.b32  	%r31, %r28, -15728641;
	selp.b32 	%r32, %r31, %r28, %p3;
	mov.b64 	%fd79, {%r29, %r32};
	mul.rn.f64 	%fd80, %fd76, %fd79;
	neg.f64 	%fd81, %fd80;
	fma.rn.f64 	%fd82, %fd76, %fd79, %fd81;
	fma.rn.f64 	%fd83, %fd78, %fd79, %fd82;
	add.f64 	%fd4, %fd80, %fd83;
	sub.f64 	%fd84, %fd80, %fd4;
	add.f64 	%fd5, %fd83, %fd84;
	fma.rn.f64 	%fd85, %fd4, 0d3FF71547652B82FE, 0d4338000000000000;
	{
	.reg .b32 %temp; 
	mov.b64 	{%r13, %temp}, %fd85;
	}
	mov.f64 	%fd86, 0dC338000000000000;
	add.rn.f64 	%fd87, %fd85, %fd86;
	fma.rn.f64 	%fd88, %fd87, 0dBFE62E42FEFA39EF, %fd4;
	fma.rn.f64 	%fd89, %fd87, 0dBC7ABC9E3B39803F, %fd88;
	fma.rn.f64 	%fd90, %fd89, 0d3E5ADE1569CE2BDF, 0d3E928AF3FCA213EA;
	fma.rn.f64 	%fd91, %fd90, %fd89, 0d3EC71DEE62401315;
	fma.rn.f64 	%fd92, %fd91, %fd89, 0d3EFA01997C89EB71;
	fma.rn.f64 	%fd93, %fd92, %fd89, 0d3F2A01A014761F65;
	fma.rn.f64 	%fd94, %fd93, %fd89, 0d3F56C16C1852B7AF;
	fma.rn.f64 	%fd95, %fd94, %fd89, 0d3F81111111122322;
	fma.rn.f64 	%fd96, %fd95, %fd89, 0d3FA55555555502A1;
	fma.rn.f64 	%fd97, %fd96, %fd89, 0d3FC5555555555511;
	fma.rn.f64 	%fd98, %fd97, %fd89, 0d3FE000000000000B;
	fma.rn.f64 	%fd99, %fd98, %fd89, 0d3FF0000000000000;
	fma.rn.f64 	%fd100, %fd99, %fd89, 0d3FF0000000000000;
	{
	.reg .b32 %temp; 
	mov.b64 	{%r14, %temp}, %fd100;
	}
	{
	.reg .b32 %temp; 
	mov.b64 	{%temp, %r15}, %fd100;
	}
	shl.b32 	%r33, %r13, 20;
	add.s32 	%r34, %r33, %r15;
	mov.b64 	%fd108, {%r14, %r34};
	{
	.reg .b32 %temp; 
	mov.b64 	{%temp, %r35}, %fd4;
	}
	mov.b32 	%f2, %r35;
	abs.f32 	%f1, %f2;
	setp.lt.f32 	%p4, %f1, 0f4086232B;
	@%p4 bra 	$L__BB2_7;
	setp.lt.f64 	%p5, %fd4, 0d0000000000000000;
	add.f64 	%fd101, %fd4, 0d7FF0000000000000;
	selp.f64 	%fd108, 0d0000000000000000, %fd101, %p5;
	setp.geu.f32 	%p6, %f1, 0f40874800;
	@%p6 bra 	$L__BB2_7;
	shr.u32 	%r36, %r13, 31;
	add.s32 	%r37, %r13, %r36;
	shr.s32 	%r38, %r37, 1;
	shl.b32 	%r39, %r38, 20;
	add.s32 	%r40, %r15, %r39;
	mov.b64 	%fd102, {%r14, %r40};
	sub.s32 	%r41, %r13, %r38;
	shl.b32 	%r42, %r41, 20;
	add.s32 	%r43, %r42, 1072693248;
	mov.b32 	%r44, 0;
	mov.b64 	%fd103, {%r44, %r43};
	mul.f64 	%fd108, %fd103, %fd102;
$L__BB2_7:
	abs.f64 	%fd104, %fd108;
	setp.eq.f64 	%p7, %fd104, 0d7FF0000000000000;
	fma.rn.f64 	%fd105, %fd108, %fd5, %fd108;
	selp.f64 	%fd106, %fd108, %fd105, %p7;
	st.param.f64 	[func_retval0], %fd106;
	ret;

}


// ===== COMPILED SASS (sm_100) =====

	.target	sm_100

	.elftype	@"ET_EXEC"


//--------------------- .note.nv.tkinfo           --------------------------
	.section	.note.nv.tkinfo,"",@"SHT_NOTE"
	.sectionflags	@"SHF_NOTE_NV_TKINFO"
	.tkinfo
        /*0018*/ 	.word	0x00000002
        /*0030*/ 	.string	""
        /*0030*/ 	.string	"ptxas"
        /*0030*/ 	.string	"Cuda compilation tools, release 13.0, V13.0.88"
        /*0030*/ 	.string	"Build cuda_13.0.r13.0/compiler.36424714_0"
        /*0030*/ 	.string	"-arch sm_100 -m 64 "



//--------------------- .note.nv.cuinfo           --------------------------
	.section	.note.nv.cuinfo,"",@"SHT_NOTE"
	.sectionflags	@"SHF_NOTE_NV_CUINFO"
        /*0018*/ 	.short	0x0002
        /*001a*/ 	.short	0x0064
        /*001c*/ 	.short	0x0082
	.zero		2


//--------------------- .nv.info                  --------------------------
	.section	.nv.info,"",@"SHT_CUDA_INFO"
	.align	4


	//----- nvinfo : EIATTR_REGCOUNT
	.align		4
        /*0000*/ 	.byte	0x04, 0x2f
        /*0002*/ 	.short	(.L_14 - .L_13)
	.align		4
.L_13:
        /*0004*/ 	.word	index@(_Z7mainGPUPfS_P8Particleiii)
        /*0008*/ 	.word	0x00000030


	//----- nvinfo : EIATTR_FRAME_SIZE
	.align		4
.L_14:
        /*000c*/ 	.byte	0x04, 0x11
        /*000e*/ 	.short	(.L_16 - .L_15)
	.align		4
.L_15:
        /*0010*/ 	.word	index@($_Z7mainGPUPfS_P8Particleiii$__internal_trig_reduction_slowpathd)
        /*0014*/ 	.word	0x00000028


	//----- nvinfo : EIATTR_FRAME_SIZE
	.align		4
.L_16:
        /*0018*/ 	.byte	0x04, 0x11
        /*001a*/ 	.short	(.L_18 - .L_17)
	.align		4
.L_17:
        /*001c*/ 	.word	index@($_Z7mainGPUPfS_P8Particleiii$__internal_accurate_pow)
        /*0020*/ 	.word	0x00000028


	//----- nvinfo : EIATTR_FRAME_SIZE
	.align		4
.L_18:
        /*0024*/ 	.byte	0x04, 0x11
        /*0026*/ 	.short	(.L_20 - .L_19)
	.align		4
.L_19:
        /*0028*/ 	.word	index@(_Z7mainGPUPfS_P8Particleiii)
        /*002c*/ 	.word	0x00000028


	//----- nvinfo : EIATTR_MIN_STACK_SIZE
	.align		4
.L_20:
        /*0030*/ 	.byte	0x04, 0x12
        /*0032*/ 	.short	(.L_22 - .L_21)
	.align		4
.L_21:
        /*0034*/ 	.word	index@(_Z7mainGPUPfS_P8Particleiii)
        /*0038*/ 	.word	0x00000028
.L_22:


//--------------------- .nv.compat                --------------------------
	.section	.nv.compat,"",@"SHT_CUDA_COMPAT_INFO"
	.align	4
        /*0000*/ 	.byte	0x02, 0x09, 0x00, 0x00, 0x02, 0x02, 0x01, 0x00, 0x02, 0x05, 0x05, 0x00, 0x03, 0x07, 0x01, 0x01
        /*0010*/ 	.byte	0x02, 0x03, 0x00, 0x00, 0x02, 0x06, 0x01, 0x00, 0x04, 0x0b, 0x08, 0x00, 0x01, 0x00, 0x00, 0x00
        /*0020*/ 	.byte	0x00, 0x00, 0x00, 0x00


//--------------------- .nv.info._Z7mainGPUPfS_P8Particleiii --------------------------
	.section	.nv.info._Z7mainGPUPfS_P8Particleiii,"",@"SHT_CUDA_INFO"
	.sectionflags	@""
	.align	4


	//----- nvinfo : EIATTR_CUDA_API_VERSION
	.align		4
        /*0000*/ 	.byte	0x04, 0x37
        /*0002*/ 	.short	(.L_24 - .L_23)
.L_23:
        /*0004*/ 	.word	0x00000082


	//----- nvinfo : EIATTR_KPARAM_INFO
	.align		4
.L_24:
        /*0008*/ 	.byte	0x04, 0x17
        /*000a*/ 	.short	(.L_26 - .L_25)
.L_25:
        /*000c*/ 	.word	0x00000000
        /*0010*/ 	.short	0x0005
        /*0012*/ 	.short	0x0020
        /*0014*/ 	.byte	0x00, 0xf0, 0x11, 0x00


	//----- nvinfo : EIATTR_KPARAM_INFO
	.align		4
.L_26:
        /*0018*/ 	.byte	0x04, 0x17
        /*001a*/ 	.short	(.L_28 - .L_27)
.L_27:
        /*001c*/ 	.word	0x00000000
        /*0020*/ 	.short	0x0004
        /*0022*/ 	.short	0x001c
        /*0024*/ 	.byte	0x00, 0xf0, 0x11, 0x00


	//----- nvinfo : EIATTR_KPARAM_INFO
	.align		4
.L_28:
        /*0028*/ 	.byte	0x04, 0x17
        /*002a*/ 	.short	(.L_30 - .L_29)
.L_29:
        /*002c*/ 	.word	0x00000000
        /*0030*/ 	.short	0x0003
        /*0032*/ 	.short	0x0018
        /*0034*/ 	.byte	0x00, 0xf0, 0x11, 0x00


	//----- nvinfo : EIATTR_KPARAM_INFO
	.align		4
.L_30:
        /*0038*/ 	.byte	0x04, 0x17
        /*003a*/ 	.short	(.L_32 - .L_31)
.L_31:
        /*003c*/ 	.word	0x00000000
        /*0040*/ 	.short	0x0002
        /*0042*/ 	.short	0x0010
        /*0044*/ 	.byte	0x00, 0xf5, 0x21, 0x00


	//----- nvinfo : EIATTR_KPARAM_INFO
	.align		4
.L_32:
        /*0048*/ 	.byte	0x04, 0x17
        /*004a*/ 	.short	(.L_34 - .L_33)
.L_33:
        /*004c*/ 	.word	0x00000000
        /*0050*/ 	.short	0x0001
        /*0052*/ 	.short	0x0008
        /*0054*/ 	.byte	0x00, 0xf5, 0x21, 0x00


	//----- nvinfo : EIATTR_KPARAM_INFO
	.align		4
.L_34:
        /*0058*/ 	.byte	0x04, 0x17
        /*005a*/ 	.short	(.L_36 - .L_35)
.L_35:
        /*005c*/ 	.word	0x00000000
        /*0060*/ 	.short	0x0000
        /*0062*/ 	.short	0x0000
        /*0064*/ 	.byte	0x00, 0xf5, 0x21, 0x00


	//----- nvinfo : EIATTR_SPARSE_MMA_MASK
	.align		4
.L_36:
        /*0068*/ 	.byte	0x03, 0x50
        /*006a*/ 	.short	0x0000


	//----- nvinfo : EIATTR_MAXREG_COUNT
	.align		4
        /*006c*/ 	.byte	0x03, 0x1b
        /*006e*/ 	.short	0x00ff


	//----- nvinfo : EIATTR_NUM_BARRIERS
	.align		4
        /*0070*/ 	.byte	0x02, 0x4c
        /*0072*/ 	.byte	0x01
	.zero		1


	//----- nvinfo : EIATTR_MERCURY_ISA_VERSION
	.align		4
        /*0074*/ 	.byte	0x03, 0x5f
        /*0076*/ 	.short	0x0101


	//----- nvinfo : EIATTR_VRC_CTA_INIT_COUNT
	.align		4
        /*0078*/ 	.byte	0x02, 0x4a
	.zero		1
	.zero		1


	//----- nvinfo : EIATTR_EXIT_INSTR_OFFSETS
	.align		4
        /*007c*/ 	.byte	0x04, 0x1c
        /*007e*/ 	.short	(.L_38 - .L_37)


	//   ....[0]....
.L_37:
        /*0080*/ 	.word	0x00005b30


	//----- nvinfo : EIATTR_INDIRECT_BRANCH_TARGETS
	.align		4
.L_38:
        /*0084*/ 	.byte	0x04, 0x34
        /*0086*/ 	.short	(.L_40 - .L_39)


	//   ....[0]....
.L_39:
        /*0088*/ 	.word	.L_x_124@srel
        /*008c*/ 	.short	0x0
        /*008e*/ 	.short	0x0
        /*0090*/ 	.word	0x3
        /*0094*/ 	.word	.L_x_125@srel
        /*0098*/ 	.word	.L_x_126@srel
        /*009c*/ 	.word	.L_x_127@srel


	//   ....[1]....
        /*00a0*/ 	.word	.L_x_128@srel
        /*00a4*/ 	.short	0x0
        /*00a6*/ 	.short	0x0
        /*00a8*/ 	.word	0x4
        /*00ac*/ 	.word	.L_x_129@srel
        /*00b0*/ 	.word	.L_x_130@srel
        /*00b4*/ 	.word	.L_x_131@srel
        /*00b8*/ 	.word	.L_x_127@srel


	//   ....[2]....
        /*00bc*/ 	.word	.L_x_133@srel
        /*00c0*/ 	.short	0x0
        /*00c2*/ 	.short	0x0
        /*00c4*/ 	.word	0x3
        /*00c8*/ 	.word	.L_x_134@srel
        /*00cc*/ 	.word	.L_x_135@srel
        /*00d0*/ 	.word	.L_x_136@srel


	//   ....[3]....
        /* <DEDUP_REMOVED lines=8> */


	//----- nvinfo : EIATTR_CRS_STACK_SIZE
	.align		4
.L_40:
        /*00f0*/ 	.byte	0x04, 0x1e
        /*00f2*/ 	.short	(.L_42 - .L_41)
.L_41:
        /*00f4*/ 	.word	0x00000000


	//----- nvinfo : EIATTR_CBANK_PARAM_SIZE
	.align		4
.L_42:
        /*00f8*/ 	.byte	0x03, 0x19
        /*00fa*/ 	.short	0x0024


	//----- nvinfo : EIATTR_PARAM_CBANK
	.align		4
        /*00fc*/ 	.byte	0x04, 0x0a
        /*00fe*/ 	.short	(.L_44 - .L_43)
	.align		4
.L_43:
        /*0100*/ 	.word	index@(.nv.constant0._Z7mainGPUPfS_P8Particleiii)
        /*0104*/ 	.short	0x0380
        /*0106*/ 	.short	0x0024


	//----- nvinfo : EIATTR_SW_WAR
	.align		4
.L_44:
        /*0108*/ 	.byte	0x04, 0x36
        /*010a*/ 	.short	(.L_46 - .L_45)
.L_45:
        /*010c*/ 	.word	0x00000008
.L_46:


//--------------------- .nv.callgraph             --------------------------
	.section	.nv.callgraph,"",@"SHT_CUDA_CALLGRAPH"
	.align	4
	.sectionentsize	8
	.align		4
        /*0000*/ 	.word	0x00000000
	.align		4
        /*0004*/ 	.word	0xffffffff
	.align		4
        /*0008*/ 	.word	0x00000000
	.align		4
        /*000c*/ 	.word	0xfffffffe
	.align		4
        /*0010*/ 	.word	0x00000000
	.align		4
        /*0014*/ 	.word	0xfffffffd
	.align		4
        /*0018*/ 	.word	0x00000000
	.align		4
        /*001c*/ 	.word	0xfffffffc


//--------------------- .nv.constant4             --------------------------
	.section	.nv.constant4,"a",@progbits
	.align	8
	.align		8
.nv.constant4:
        /*0000*/ 	.dword	precalc_xorwow_matrix
	.align		8
        /*0008*/ 	.dword	precalc_xorwow_offset_matrix
	.align		8
        /*0010*/ 	.dword	mrg32k3aM1
	.align		8
        /*0018*/ 	.dword	mrg32k3aM2
	.align		8
        /*0020*/ 	.dword	mrg32k3aM1SubSeq
	.align		8
        /*0028*/ 	.dword	mrg32k3aM2SubSeq
	.align		8
        /*0030*/ 	.dword	mrg32k3aM1Seq
	.align		8
        /*0038*/ 	.dword	mrg32k3aM2Seq
	.align		8
        /*0040*/ 	.dword	global_best_pos
	.align		8
        /*0048*/ 	.dword	global_best_fitness
	.align		8
        /*0050*/ 	.dword	__cudart_i2opi_d
	.align		8
        /*0058*/ 	.dword	__cudart_sin_cos_coeffs


//--------------------- .nv.constant3             --------------------------
	.section	.nv.constant3,"a",@progbits
	.align	8
.nv.constant3:
	.type		__cr_lgamma_table,@object
	.size		__cr_lgamma_table,(.L_8 - __cr_lgamma_table)
__cr_lgamma_table:
        /*0000*/ 	.byte	0x00, 0x00, 0x00, 0x00, 0x00, 0x00, 0x00, 0x00, 0x00, 0x00, 0x00, 0x00, 0x00, 0x00, 0x00, 0x00
        /*0010*/ 	.byte	0xef, 0x39, 0xfa, 0xfe, 0x42, 0x2e, 0xe6, 0x3f, 0x02, 0x20, 0x2a, 0xfa, 0x0b, 0xab, 0xfc, 0x3f
        /*0020*/ 	.byte	0xf9, 0x2c, 0x92, 0x7c, 0xa7, 0x6c, 0x09, 0x40, 0xc9, 0x79, 0x44, 0x3c, 0x64, 0x26, 0x13, 0x40
        /*0030*/ 	.byte	0xca, 0x01, 0xcf, 0x3a, 0x27, 0x51, 0x1a, 0x40, 0x30, 0xcc, 0x2d, 0xf3, 0xe1, 0x0c, 0x21, 0x40
        /*0040*/ 	.byte	0x0d, 0xb7, 0xfc, 0x82, 0x8e, 0x35, 0x25, 0x40
.L_8:


//--------------------- .nv.constant2._Z7mainGPUPfS_P8Particleiii --------------------------
	.section	.nv.constant2._Z7mainGPUPfS_P8Particleiii,"a",@progbits
	.sectionflags	@""
	.align	4
.nv.constant2._Z7mainGPUPfS_P8Particleiii:
        /*0000*/ 	.byte	0xa0, 0x07, 0x00, 0x00, 0x00, 0x04, 0x00, 0x00, 0x70, 0x12, 0x00, 0x00, 0x10, 0x16, 0x00, 0x00
        /*0010*/ 	.byte	0xd0, 0x20, 0x00, 0x00, 0xb0, 0x0a, 0x00, 0x00, 0x70, 0x12, 0x00, 0x00, 0x00, 0x35, 0x00, 0x00
        /*0020*/ 	.byte	0x50, 0x31, 0x00, 0x00, 0x60, 0x41, 0x00, 0x00, 0x10, 0x45, 0x00, 0x00, 0x50, 0x50, 0x00, 0x00
        /*0030*/ 	.byte	0xc0, 0x38, 0x00, 0x00, 0x60, 0x41, 0x00, 0x00


//--------------------- .text._Z7mainGPUPfS_P8Particleiii --------------------------
	.section	.text._Z7mainGPUPfS_P8Particleiii,"ax",@progbits
	.align	128
        .global         _Z7mainGPUPfS_P8Particleiii
        .type           _Z7mainGPUPfS_P8Particleiii,@function
        .size           _Z7mainGPUPfS_P8Particleiii,(.L_x_143 - _Z7mainGPUPfS_P8Particleiii)
        .other          _Z7mainGPUPfS_P8Particleiii,@"STO_CUDA_ENTRY STV_DEFAULT"
_Z7mainGPUPfS_P8Particleiii:
.text._Z7mainGPUPfS_P8Particleiii:
[----:B------:R-:W0:Y:S08]  /*0000*/  LDC R1, c[0x0][0x37c] ;  /* 0x0000df00ff017b82 */ /* 0x000e300000000800 */
[----:B------:R-:W1:Y:S01]  /*0010*/  LDC.64 R2, c[0x0][0x388] ;  /* 0x0000e200ff027b82 */ /* 0x000e620000000a00 */
[----:B------:R-:W1:Y:S01]  /*0020*/  LDCU.64 UR10, c[0x0][0x358] ;  /* 0x00006b00ff0a77ac */ /* 0x000e620008000a00 */
[----:B------:R-:W2:Y:S01]  /*0030*/  S2R R0, SR_TID.X ;  /* 0x0000000000007919 */ /* 0x000ea20000002100 */
[----:B0-----:R-:W-:Y:S01]  /*0040*/  VIADD R1, R1, 0xffffffd8 ;  /* 0xffffffd801017836 */ /* 0x001fe20000000000 */
[----:B------:R-:W0:Y:S01]  /*0050*/  LDCU UR6, c[0x0][0x398] ;  /* 0x00007300ff0677ac */ /* 0x000e220008000800 */
[----:B-1----:R1:W3:Y:S03]  /*0060*/  LDG.E R9, desc[UR10][R2.64] ;  /* 0x0000000a02097981 */ /* 0x0022e6000c1e1900 */
[----:B------:R-:W2:Y:S01]  /*0070*/  S2UR UR4, SR_CTAID.X ;  /* 0x00000000000479c3 */ /* 0x000ea20000002500 */
[----:B0-----:R-:W-:Y:S01]  /*0080*/  UISETP.GT.AND UP0, UPT, UR6, 0x1, UPT ;  /* 0x000000010600788c */ /* 0x001fe2000bf04270 */
[----:B------:R-:W-:Y:S01]  /*0090*/  IMAD.MOV.U32 R20, RZ, RZ, 0x43480000 ;  /* 0x43480000ff147424 */ /* 0x000fe200078e00ff */
[----:B------:R-:W-:-:S05]  /*00a0*/  UIADD3 UR5, UPT, UPT, UR6, -0x2, URZ ;  /* 0xfffffffe06057890 */ /* 0x000fca000fffe0ff */
[----:B------:R-:W2:Y:S02]  /*00b0*/  LDC R21, c[0x0][0x360] ;  /* 0x0000d800ff157b82 */ /* 0x000ea40000000800 */
[----:B--2---:R-:W-:Y:S01]  /*00c0*/  IMAD R21, R21, UR4, R0 ;  /* 0x0000000415157c24 */ /* 0x004fe2000f8e0200 */
[----:B------:R-:W-:-:S04]  /*00d0*/  UMOV UR4, URZ ;  /* 0x000000ff00047c82 */ /* 0x000fc80008000000 */
[----:B------:R-:W-:-:S05]  /*00e0*/  LOP3.LUT R0, R21, 0xaad26b49, RZ, 0x3c, !PT ;  /* 0xaad26b4915007812 */ /* 0x000fca00078e3cff */
[----:B------:R-:W-:-:S04]  /*00f0*/  IMAD R5, R0, 0x4182bed5, RZ ;  /* 0x4182bed500057824 */ /* 0x000fc800078e02ff */
[C---:B------:R-:W-:Y:S01]  /*0100*/  VIADD R4, R5.reuse, 0x75bcd15 ;  /* 0x075bcd1505047836 */ /* 0x040fe20000000000 */
[C---:B-1----:R-:W-:Y:S01]  /*0110*/  LOP3.LUT R2, R5.reuse, 0x159a55e5, RZ, 0x3c, !PT ;  /* 0x159a55e505027812 */ /* 0x042fe200078e3cff */
[----:B------:R-:W-:-:S03]  /*0120*/  VIADD R0, R5, 0x583f19 ;  /* 0x00583f1905007836 */ /* 0x000fc60000000000 */
[----:B------:R-:W-:Y:S01]  /*0130*/  SHF.R.U32.HI R7, RZ, 0x2, R4 ;  /* 0x00000002ff077819 */ /* 0x000fe20000011604 */
[----:B------:R-:W-:Y:S01]  /*0140*/  IMAD.SHL.U32 R3, R0, 0x10, RZ ;  /* 0x0000001000037824 */ /* 0x000fe200078e00ff */
[----:B------:R-:W-:Y:S02]  /*0150*/  SHF.R.U32.HI R8, RZ, 0x2, R2 ;  /* 0x00000002ff087819 */ /* 0x000fe40000011602 */
[----:B------:R-:W-:-:S05]  /*0160*/  LOP3.LUT R7, R7, R4, RZ, 0x3c, !PT ;  /* 0x0000000407077212 */ /* 0x000fca00078e3cff */
[----:B------:R-:W-:-:S05]  /*0170*/  IMAD.SHL.U32 R6, R7, 0x2, RZ ;  /* 0x0000000207067824 */ /* 0x000fca00078e00ff */
[----:B------:R-:W-:Y:S02]  /*0180*/  LOP3.LUT R6, R0, R3, R6, 0x96, !PT ;  /* 0x0000000300067212 */ /* 0x000fe400078e9606 */
[----:B------:R-:W-:Y:S02]  /*0190*/  LOP3.LUT R3, R8, 0x159a55e5, R5, 0x96, !PT ;  /* 0x159a55e508037812 */ /* 0x000fe400078e9605 */
[----:B------:R-:W-:Y:S02]  /*01a0*/  LOP3.LUT R8, R6, R7, RZ, 0x3c, !PT ;  /* 0x0000000706087212 */ /* 0x000fe400078e3cff */
[----:B------:R-:W3:Y:S01]  /*01b0*/  LDC.64 R6, c[0x4][0x48] ;  /* 0x01001200ff067b82 */ /* 0x000ee20000000a00 */
[----:B------:R-:W-:Y:S02]  /*01c0*/  IMAD.SHL.U32 R10, R3, 0x2, RZ ;  /* 0x00000002030a7824 */ /* 0x000fe400078e00ff */
[----:B------:R-:W-:-:S05]  /*01d0*/  IMAD.SHL.U32 R11, R8, 0x10, RZ ;  /* 0x00000010080b7824 */ /* 0x000fca00078e00ff */
[----:B------:R-:W-:-:S04]  /*01e0*/  LOP3.LUT R10, R8, R11, R10, 0x96, !PT ;  /* 0x0000000b080a7212 */ /* 0x000fc800078e960a */
[----:B------:R-:W-:-:S05]  /*01f0*/  LOP3.LUT R10, R10, R3, RZ, 0x3c, !PT ;  /* 0x000000030a0a7212 */ /* 0x000fca00078e3cff */
[----:B------:R-:W-:-:S05]  /*0200*/  IMAD.SHL.U32 R3, R10, 0x10, RZ ;  /* 0x000000100a037824 */ /* 0x000fca00078e00ff */
[----:B------:R-:W-:Y:S01]  /*0210*/  LOP3.LUT R11, R3, R10, RZ, 0x3c, !PT ;  /* 0x0000000a030b7212 */ /* 0x000fe200078e3cff */
[C---:B------:R-:W-:Y:S01]  /*0220*/  VIADD R3, R5.reuse, 0xd9fc63dd ;  /* 0xd9fc63dd05037836 */ /* 0x040fe20000000000 */
[----:B------:R-:W-:-:S03]  /*0230*/  IADD3 R10, PT, PT, R5, -0x25fe145e, R10 ;  /* 0xda01eba2050a7810 */ /* 0x000fc60007ffe00a */
[----:B------:R-:W-:Y:S01]  /*0240*/  IMAD.SHL.U32 R12, R11, 0x10, RZ ;  /* 0x000000100b0c7824 */ /* 0x000fe200078e00ff */
[----:B------:R-:W-:Y:S01]  /*0250*/  I2FP.F32.U32 R10, R10 ;  /* 0x0000000a000a7245 */ /* 0x000fe20000201000 */
[----:B------:R-:W-:-:S03]  /*0260*/  IMAD.IADD R8, R8, 0x1, R3 ;  /* 0x0000000108087824 */ /* 0x000fc600078e0203 */
[----:B------:R-:W-:Y:S02]  /*0270*/  LOP3.LUT R13, R12, 0x4b97734f, R11, 0x96, !PT ;  /* 0x4b97734f0c0d7812 */ /* 0x000fe400078e960b */
[----:B------:R-:W-:Y:S01]  /*0280*/  LOP3.LUT R12, R11, 0x4b97734f, RZ, 0x3c, !PT ;  /* 0x4b97734f0b0c7812 */ /* 0x000fe200078e3cff */
[----:B------:R-:W-:Y:S01]  /*0290*/  IMAD.MOV.U32 R11, RZ, RZ, 0x2f800000 ;  /* 0x2f800000ff0b7424 */ /* 0x000fe200078e00ff */
[----:B------:R-:W-:Y:S02]  /*02a0*/  LOP3.LUT R14, R13, 0x85447e55, RZ, 0x3c, !PT ;  /* 0x85447e550d0e7812 */ /* 0x000fe400078e3cff */
[C---:B------:R-:W-:Y:S02]  /*02b0*/  IADD3 R12, PT, PT, R5.reuse, -0x25f88c99, R12 ;  /* 0xda077367050c7810 */ /* 0x040fe40007ffe00c */
[----:B------:R-:W-:Y:S02]  /*02c0*/  IADD3 R14, PT, PT, R5, -0x25f304d4, R14 ;  /* 0xda0cfb2c050e7810 */ /* 0x000fe40007ffe00e */
[----:B------:R-:W-:-:S02]  /*02d0*/  I2FP.F32.U32 R8, R8 ;  /* 0x0000000800087245 */ /* 0x000fc40000201000 */
[----:B------:R-:W-:Y:S02]  /*02e0*/  I2FP.F32.U32 R12, R12 ;  /* 0x0000000c000c7245 */ /* 0x000fe40000201000 */
[----:B------:R-:W-:Y:S01]  /*02f0*/  I2FP.F32.U32 R14, R14 ;  /* 0x0000000e000e7245 */ /* 0x000fe20000201000 */
[----:B------:R-:W-:-:S04]  /*0300*/  FFMA R5, R8, R11, 1.1641532182693481445e-10 ;  /* 0x2f00000008057423 */ /* 0x000fc8000000000b */
[-C--:B------:R-:W-:Y:S01]  /*0310*/  FFMA R14, R14, R11.reuse, 1.1641532182693481445e-10 ;  /* 0x2f0000000e0e7423 */ /* 0x080fe2000000000b */
[----:B------:R-:W-:Y:S01]  /*0320*/  FFMA R5, R5, R20, -100 ;  /* 0xc2c8000005057423 */ /* 0x000fe20000000014 */
[----:B---3--:R0:W-:Y:S02]  /*0330*/  STG.E desc[UR10][R6.64], R9 ;  /* 0x0000000906007986 */ /* 0x0081e4000c10190a */
[-C--:B0-----:R-:W-:Y:S01]  /*0340*/  FFMA R6, R10, R11.reuse, 1.1641532182693481445e-10 ;  /* 0x2f0000000a067423 */ /* 0x081fe2000000000b */
[----:B------:R-:W-:-:S03]  /*0350*/  FFMA R7, R12, R11, 1.1641532182693481445e-10 ;  /* 0x2f0000000c077423 */ /* 0x000fc6000000000b */
[-C--:B------:R-:W-:Y:S01]  /*0360*/  FFMA R6, R6, R20.reuse, -100 ;  /* 0xc2c8000006067423 */ /* 0x080fe20000000014 */
[-C--:B------:R-:W-:Y:S01]  /*0370*/  FFMA R7, R7, R20.reuse, -100 ;  /* 0xc2c8000007077423 */ /* 0x080fe20000000014 */
[----:B------:R-:W-:Y:S01]  /*0380*/  FFMA R20, R14, R20, -100 ;  /* 0xc2c800000e147423 */ /* 0x000fe20000000014 */
[----:B------:R-:W-:Y:S06]  /*0390*/  BRA.U UP0, `(.L_x_0) ;  /* 0x0000000500ac7547 */ /* 0x000fec000b800000 */
[----:B------:R-:W-:-:S04]  /*03a0*/  UISETP.LT.U32.AND UP0, UPT, UR6, 0x2, UPT ;  /* 0x000000020600788c */ /* 0x000fc8000bf01070 */
[----:B------:R-:W-:-:S04]  /*03b0*/  USEL UR5, UR6, 0x2, UP0 ;  /* 0x0000000206057887 */ /* 0x000fc80008000000 */
[----:B------:R-:W-:-:S12]  /*03c0*/  USHF.L.U32 UR5, UR5, 0x2, URZ ;  /* 0x0000000205057899 */ /* 0x000fd800080006ff */
[----:B------:R-:W0:Y:S02]  /*03d0*/  LDCU UR6, c[0x2][UR5] ;  /* 0x00800000050677ac */ /* 0x000e240008000800 */
[----:B0-----:R-:W-:-:S10]  /*03e0*/  USHF.R.S32.HI UR7, URZ, 0x1f, UR6 ;  /* 0x0000001fff077899 */ /* 0x001fd40008011406 */
.L_x_124:
[----:B------:R-:W-:Y:S05]  /*03f0*/  BRXU UR6 -0x400                                                                     (*"BRANCH_TARGETS .L_x_125,.L_x_126,.L_x_127"*) ;  /* 0xfffffffc06007958 */ /* 0x000fea000b83ffff */
.L_x_126:
[----:B------:R-:W-:Y:S01]  /*0400*/  FFMA R8, R6, 2, R5 ;  /* 0x4000000006087823 */ /* 0x000fe20000000005 */
[----:B------:R-:W-:Y:S01]  /*0410*/  BSSY.RECONVERGENT B0, `(.L_x_1) ;  /* 0x0000008000007945 */ /* 0x000fe20003800200 */
[----:B------:R-:W-:Y:S01]  /*0420*/  MOV R36, 0x490 ;  /* 0x0000049000247802 */ /* 0x000fe20000000f00 */
[----:B------:R-:W-:Y:S01]  /*0430*/  UMOV UR7, 0x40000000 ;  /* 0x4000000000077882 */ /* 0x000fe20000000000 */
[----:B------:R-:W-:-:S04]  /*0440*/  FADD R8, R8, -7 ;  /* 0xc0e0000008087421 */ /* 0x000fc80000000000 */
[----:B------:R-:W0:Y:S02]  /*0450*/  F2F.F64.F32 R38, R8 ;  /* 0x0000000800267310 */ /* 0x000e240000201800 */
[----:B0-----:R-:W-:-:S10]  /*0460*/  DADD R12, -RZ, |R38| ;  /* 0x00000000ff0c7229 */ /* 0x001fd40000000526 */
[----:B------:R-:W-:-:S07]  /*0470*/  IMAD.MOV.U32 R25, RZ, RZ, R13 ;  /* 0x000000ffff197224 */ /* 0x000fce00078e000d */
[----:B------:R-:W-:Y:S05]  /*0480*/  CALL.REL.NOINC `($_Z7mainGPUPfS_P8Particleiii$__internal_accurate_pow) ;  /* 0x0000005400ac7944 */ /* 0x000fea0003c00000 */
[----:B------:R-:W-:Y:S05]  /*0490*/  BSYNC.RECONVERGENT B0 ;  /* 0x0000000000007941 */ /* 0x000fea0003800200 */
.L_x_1:
[----:B------:R-:W-:Y:S01]  /*04a0*/  FFMA R9, R5, 2, R6 ;  /* 0x4000000005097823 */ /* 0x000fe20000000006 */
[----:B------:R-:W-:Y:S01]  /*04b0*/  DADD R16, R38, 2 ;  /* 0x4000000026107429 */ /* 0x000fe20000000000 */
[C---:B------:R-:W-:Y:S01]  /*04c0*/  FSETP.NEU.AND P0, PT, R8.reuse, RZ, PT ;  /* 0x000000ff0800720b */ /* 0x040fe20003f0d000 */
[----:B------:R-:W-:Y:S01]  /*04d0*/  BSSY.RECONVERGENT B0, `(.L_x_2) ;  /* 0x0000011000007945 */ /* 0x000fe20003800200 */
[----:B------:R-:W-:Y:S01]  /*04e0*/  FADD R9, R9, -5 ;  /* 0xc0a0000009097421 */ /* 0x000fe20000000000 */
[----:B------:R-:W-:Y:S01]  /*04f0*/  IMAD.MOV.U32 R15, RZ, RZ, R13 ;  /* 0x000000ffff0f7224 */ /* 0x000fe200078e000d */
[----:B------:R-:W-:Y:S02]  /*0500*/  FSETP.NEU.AND P2, PT, R8, 1, PT ;  /* 0x3f8000000800780b */ /* 0x000fe40003f4d000 */
[----:B------:R-:W0:Y:S03]  /*0510*/  F2F.F64.F32 R10, R9 ;  /* 0x00000009000a7310 */ /* 0x000e260000201800 */
[----:B------:R-:W-:-:S04]  /*0520*/  LOP3.LUT R16, R17, 0x7ff00000, RZ, 0xc0, !PT ;  /* 0x7ff0000011107812 */ /* 0x000fc800078ec0ff */
[----:B------:R-:W-:Y:S02]  /*0530*/  ISETP.NE.AND P1, PT, R16, 0x7ff00000, PT ;  /* 0x7ff000001000780c */ /* 0x000fe40003f25270 */
[----:B------:R-:W-:Y:S01]  /*0540*/  @!P0 CS2R R14, SRZ ;  /* 0x00000000000e8805 */ /* 0x000fe2000001ff00 */
[----:B0-----:R-:W-:-:S10]  /*0550*/  DADD R24, -RZ, |R10| ;  /* 0x00000000ff187229 */ /* 0x001fd4000000050a */
[----:B------:R-:W-:Y:S01]  /*0560*/  IMAD.MOV.U32 R12, RZ, RZ, R24 ;  /* 0x000000ffff0c7224 */ /* 0x000fe200078e0018 */
[----:B------:R-:W-:Y:S06]  /*0570*/  @P1 BRA `(.L_x_3) ;  /* 0x0000000000181947 */ /* 0x000fec0003800000 */
[----:B------:R-:W-:-:S13]  /*0580*/  FSETP.NAN.AND P0, PT, R8, R8, PT ;  /* 0x000000080800720b */ /* 0x000fda0003f08000 */
[----:B------:R-:W-:Y:S01]  /*0590*/  @P0 DADD R14, R38, 2 ;  /* 0x40000000260e0429 */ /* 0x000fe20000000000 */
[----:B------:R-:W-:Y:S10]  /*05a0*/  @P0 BRA `(.L_x_3) ;  /* 0x00000000000c0947 */ /* 0x000ff40003800000 */
[----:B------:R-:W-:-:S14]  /*05b0*/  DSETP.NEU.AND P0, PT, |R38|, +INF , PT ;  /* 0x7ff000002600742a */ /* 0x000fdc0003f0d200 */
[----:B------:R-:W-:Y:S02]  /*05c0*/  @!P0 IMAD.MOV.U32 R14, RZ, RZ, 0x0 ;  /* 0x00000000ff0e8424 */ /* 0x000fe400078e00ff */
[----:B------:R-:W-:-:S07]  /*05d0*/  @!P0 IMAD.MOV.U32 R15, RZ, RZ, 0x7ff00000 ;  /* 0x7ff00000ff0f8424 */ /* 0x000fce00078e00ff */
.L_x_3:
[----:B------:R-:W-:Y:S05]  /*05e0*/  BSYNC.RECONVERGENT B0 ;  /* 0x0000000000007941 */ /* 0x000fea0003800200 */
.L_x_2:
[----:B------:R-:W-:Y:S01]  /*05f0*/  BSSY.RECONVERGENT B0, `(.L_x_4) ;  /* 0x0000006000007945 */ /* 0x000fe20003800200 */
[----:B------:R-:W-:Y:S01]  /*0600*/  FSEL R38, R14, RZ, P2 ;  /* 0x000000ff0e267208 */ /* 0x000fe20001000000 */
[----:B------:R-:W-:Y:S01]  /*0610*/  UMOV UR7, 0x40000000 ;  /* 0x4000000000077882 */ /* 0x000fe20000000000 */
[----:B------:R-:W-:Y:S02]  /*0620*/  FSEL R39, R15, 1.875, P2 ;  /* 0x3ff000000f277808 */ /* 0x000fe40001000000 */
[----:B------:R-:W-:-:S07]  /*0630*/  MOV R36, 0x650 ;  /* 0x0000065000247802 */ /* 0x000fce0000000f00 */
[----:B------:R-:W-:Y:S05]  /*0640*/  CALL.REL.NOINC `($_Z7mainGPUPfS_P8Particleiii$__internal_accurate_pow) ;  /* 0x00000054003c7944 */ /* 0x000fea0003c00000 */
[----:B------:R-:W-:Y:S05]  /*0650*/  BSYNC.RECONVERGENT B0 ;  /* 0x0000000000007941 */ /* 0x000fea0003800200 */
.L_x_4:
[----:B------:R-:W-:Y:S01]  /*0660*/  DADD R16, R10, 2 ;  /* 0x400000000a107429 */ /* 0x000fe20000000000 */
[C---:B------:R-:W-:Y:S01]  /*0670*/  FSETP.NEU.AND P0, PT, R9.reuse, RZ, PT ;  /* 0x000000ff0900720b */ /* 0x040fe20003f0d000 */
[----:B------:R-:W-:Y:S01]  /*0680*/  BSSY.RECONVERGENT B0, `(.L_x_5) ;  /* 0x000000d000007945 */ /* 0x000fe20003800200 */
[----:B------:R-:W-:Y:S01]  /*0690*/  IMAD.MOV.U32 R15, RZ, RZ, R13 ;  /* 0x000000ffff0f7224 */ /* 0x000fe200078e000d */
[----:B------:R-:W-:-:S06]  /*06a0*/  FSETP.NEU.AND P2, PT, R9, 1, PT ;  /* 0x3f8000000900780b */ /* 0x000fcc0003f4d000 */
[----:B------:R-:W-:-:S04]  /*06b0*/  LOP3.LUT R16, R17, 0x7ff00000, RZ, 0xc0, !PT ;  /* 0x7ff0000011107812 */ /* 0x000fc800078ec0ff */
[----:B------:R-:W-:Y:S02]  /*06c0*/  ISETP.NE.AND P1, PT, R16, 0x7ff00000, PT ;  /* 0x7ff000001000780c */ /* 0x000fe40003f25270 */
[----:B------:R-:W-:-:S11]  /*06d0*/  @!P0 CS2R R14, SRZ ;  /* 0x00000000000e8805 */ /* 0x000fd6000001ff00 */
[----:B------:R-:W-:Y:S05]  /*06e0*/  @P1 BRA `(.L_x_6) ;  /* 0x0000000000181947 */ /* 0x000fea0003800000 */
[----:B------:R-:W-:-:S13]  /*06f0*/  FSETP.NAN.AND P0, PT, R9, R9, PT ;  /* 0x000000090900720b */ /* 0x000fda0003f08000 */
[----:B------:R-:W-:Y:S01]  /*0700*/  @P0 DADD R14, R10, 2 ;  /* 0x400000000a0e0429 */ /* 0x000fe20000000000 */
[----:B------:R-:W-:Y:S10]  /*0710*/  @P0 BRA `(.L_x_6) ;  /* 0x00000000000c0947 */ /* 0x000ff40003800000 */
[----:B------:R-:W-:-:S14]  /*0720*/  DSETP.NEU.AND P0, PT, |R10|, +INF , PT ;  /* 0x7ff000000a00742a */ /* 0x000fdc0003f0d200 */
[----:B------:R-:W-:Y:S02]  /*0730*/  @!P0 IMAD.MOV.U32 R14, RZ, RZ, 0x0 ;  /* 0x00000000ff0e8424 */ /* 0x000fe400078e00ff */
[----:B------:R-:W-:-:S07]  /*0740*/  @!P0 IMAD.MOV.U32 R15, RZ, RZ, 0x7ff00000 ;  /* 0x7ff00000ff0f8424 */ /* 0x000fce00078e00ff */
.L_x_6:
[----:B------:R-:W-:Y:S05]  /*0750*/  BSYNC.RECONVERGENT B0 ;  /* 0x0000000000007941 */ /* 0x000fea0003800200 */
.L_x_5:
[----:B------:R-:W-:Y:S02]  /*0760*/  FSEL R8, R14, RZ, P2 ;  /* 0x000000ff0e087208 */ /* 0x000fe40001000000 */
[----:B------:R-:W-:-:S06]  /*0770*/  FSEL R9, R15, 1.875, P2 ;  /* 0x3ff000000f097808 */ /* 0x000fcc0001000000 */
[----:B------:R-:W-:Y:S01]  /*0780*/  DADD R38, R38, R8 ;  /* 0x0000000026267229 */ /* 0x000fe20000000008 */
[----:B------:R-:W-:Y:S10]  /*0790*/  BRA `(.L_x_7) ;  /* 0x0000002000587947 */ /* 0x000ff40003800000 */
.L_x_125:
[----:B------:R-:W0:Y:S01]  /*07a0*/  F2F.F64.F32 R10, R5 ;  /* 0x00000005000a7310 */ /* 0x000e220000201800 */
[----:B------:R-:W-:Y:S01]  /*07b0*/  BSSY.RECONVERGENT B0, `(.L_x_8) ;  /* 0x0000006000007945 */ /* 0x000fe20003800200 */
[----:B------:R-:W-:Y:S01]  /*07c0*/  MOV R36, 0x810 ;  /* 0x0000081000247802 */ /* 0x000fe20000000f00 */
[----:B------:R-:W-:Y:S01]  /*07d0*/  UMOV UR7, 0x40000000 ;  /* 0x4000000000077882 */ /* 0x000fe20000000000 */
[----:B0-----:R-:W-:-:S10]  /*07e0*/  DADD R12, -RZ, |R10| ;  /* 0x00000000ff0c7229 */ /* 0x001fd4000000050a */
[----:B------:R-:W-:-:S07]  /*07f0*/  IMAD.MOV.U32 R25, RZ, RZ, R13 ;  /* 0x000000ffff197224 */ /* 0x000fce00078e000d */
[----:B------:R-:W-:Y:S05]  /*0800*/  CALL.REL.NOINC `($_Z7mainGPUPfS_P8Particleiii$__internal_accurate_pow) ;  /* 0x0000005000cc7944 */ /* 0x000fea0003c00000 */
[----:B------:R-:W-:Y:S05]  /*0810*/  BSYNC.RECONVERGENT B0 ;  /* 0x0000000000007941 */ /* 0x000fea0003800200 */
.L_x_8:
[C---:B------:R-:W-:Y:S01]  /*0820*/  DADD R16, R10.reuse, 2 ;  /* 0x400000000a107429 */ /* 0x040fe20000000000 */
[----:B------:R-:W0:Y:S01]  /*0830*/  F2F.F64.F32 R8, R6 ;  /* 0x0000000600087310 */ /* 0x000e220000201800 */
[----:B------:R-:W-:Y:S01]  /*0840*/  DSETP.NEU.AND P0, PT, |R10|, +INF , PT ;  /* 0x7ff000000a00742a */ /* 0x000fe20003f0d200 */
[----:B------:R-:W-:Y:S01]  /*0850*/  FSETP.NEU.AND P1, PT, R5, RZ, PT ;  /* 0x000000ff0500720b */ /* 0x000fe20003f2d000 */
[----:B------:R-:W-:Y:S01]  /*0860*/  IMAD.MOV.U32 R10, RZ, RZ, R14 ;  /* 0x000000ffff0a7224 */ /* 0x000fe200078e000e */
[----:B------:R-:W-:Y:S01]  /*0870*/  BSSY.RECONVERGENT B0, `(.L_x_9) ;  /* 0x000000c000007945 */ /* 0x000fe20003800200 */
[----:B------:R-:W-:Y:S01]  /*0880*/  IMAD.MOV.U32 R11, RZ, RZ, R13 ;  /* 0x000000ffff0b7224 */ /* 0x000fe200078e000d */
[----:B------:R-:W-:Y:S01]  /*0890*/  MOV R36, 0x930 ;  /* 0x0000093000247802 */ /* 0x000fe20000000f00 */
[----:B------:R-:W-:Y:S02]  /*08a0*/  UMOV UR7, 0x40000000 ;  /* 0x4000000000077882 */ /* 0x000fe40000000000 */
[----:B------:R-:W-:-:S04]  /*08b0*/  LOP3.LUT R16, R17, 0x7ff00000, RZ, 0xc0, !PT ;  /* 0x7ff0000011107812 */ /* 0x000fc800078ec0ff */
[----:B------:R-:W-:Y:S01]  /*08c0*/  ISETP.NE.OR P0, PT, R16, 0x7ff00000, P0 ;  /* 0x7ff000001000780c */ /* 0x000fe20000705670 */
[----:B0-----:R-:W-:Y:S01]  /*08d0*/  DADD R24, -RZ, |R8| ;  /* 0x00000000ff187229 */ /* 0x001fe20000000508 */
[----:B------:R-:W-:-:S09]  /*08e0*/  @!P1 CS2R R10, SRZ ;  /* 0x00000000000a9805 */ /* 0x000fd2000001ff00 */
[----:B------:R-:W-:Y:S02]  /*08f0*/  IMAD.MOV.U32 R12, RZ, RZ, R24 ;  /* 0x000000ffff0c7224 */ /* 0x000fe400078e0018 */
[----:B------:R-:W-:Y:S02]  /*0900*/  @!P0 IMAD.MOV.U32 R10, RZ, RZ, 0x0 ;  /* 0x00000000ff0a8424 */ /* 0x000fe400078e00ff */
[----:B------:R-:W-:-:S07]  /*0910*/  @!P0 IMAD.MOV.U32 R11, RZ, RZ, 0x7ff00000 ;  /* 0x7ff00000ff0b8424 */ /* 0x000fce00078e00ff */
[----:B------:R-:W-:Y:S05]  /*0920*/  CALL.REL.NOINC `($_Z7mainGPUPfS_P8Particleiii$__internal_accurate_pow) ;  /* 0x0000005000847944 */ /* 0x000fea0003c00000 */
[----:B------:R-:W-:Y:S05]  /*0930*/  BSYNC.RECONVERGENT B0 ;  /* 0x0000000000007941 */ /* 0x000fea0003800200 */
.L_x_9:
[C---:B------:R-:W-:Y:S01]  /*0940*/  DADD R16, R8.reuse, 2 ;  /* 0x4000000008107429 */ /* 0x040fe20000000000 */
[----:B------:R-:W-:Y:S01]  /*0950*/  FSETP.NEU.AND P1, PT, R6, RZ, PT ;  /* 0x000000ff0600720b */ /* 0x000fe20003f2d000 */
[----:B------:R-:W-:Y:S01]  /*0960*/  DSETP.NEU.AND P0, PT, |R8|, +INF , PT ;  /* 0x7ff000000800742a */ /* 0x000fe20003f0d200 */
[----:B------:R-:W-:Y:S01]  /*0970*/  IMAD.MOV.U32 R12, RZ, RZ, R14 ;  /* 0x000000ffff0c7224 */ /* 0x000fe200078e000e */
[----:B------:R-:W-:-:S04]  /*0980*/  FSETP.NEU.AND P2, PT, R5, 1, PT ;  /* 0x3f8000000500780b */ /* 0x000fc80003f4d000 */
[----:B------:R-:W-:Y:S02]  /*0990*/  FSEL R38, R10, RZ, P2 ;  /* 0x000000ff0a267208 */ /* 0x000fe40001000000 */
[----:B------:R-:W-:Y:S02]  /*09a0*/  LOP3.LUT R16, R17, 0x7ff00000, RZ, 0xc0, !PT ;  /* 0x7ff0000011107812 */ /* 0x000fe400078ec0ff */
[----:B------:R-:W-:Y:S02]  /*09b0*/  FSEL R39, R11, 1.875, P2 ;  /* 0x3ff000000b277808 */ /* 0x000fe40001000000 */
[----:B------:R-:W-:Y:S02]  /*09c0*/  ISETP.NE.OR P0, PT, R16, 0x7ff00000, P0 ;  /* 0x7ff000001000780c */ /* 0x000fe40000705670 */
[----:B------:R-:W-:Y:S02]  /*09d0*/  @!P1 CS2R R12, SRZ ;  /* 0x00000000000c9805 */ /* 0x000fe4000001ff00 */
[----:B------:R-:W-:-:S09]  /*09e0*/  FSETP.NEU.AND P1, PT, R6, 1, PT ;  /* 0x3f8000000600780b */ /* 0x000fd20003f2d000 */
[----:B------:R-:W-:Y:S02]  /*09f0*/  @!P0 IMAD.MOV.U32 R12, RZ, RZ, 0x0 ;  /* 0x00000000ff0c8424 */ /* 0x000fe400078e00ff */
[----:B------:R-:W-:-:S03]  /*0a00*/  @!P0 IMAD.MOV.U32 R13, RZ, RZ, 0x7ff00000 ;  /* 0x7ff00000ff0d8424 */ /* 0x000fc600078e00ff */
[----:B------:R-:W-:Y:S02]  /*0a10*/  FSEL R8, R12, RZ, P1 ;  /* 0x000000ff0c087208 */ /* 0x000fe40000800000 */
[----:B------:R-:W-:-:S06]  /*0a20*/  FSEL R9, R13, 1.875, P1 ;  /* 0x3ff000000d097808 */ /* 0x000fcc0000800000 */
[----:B------:R-:W-:Y:S01]  /*0a30*/  DADD R38, R38, R8 ;  /* 0x0000000026267229 */ /* 0x000fe20000000008 */
[----:B------:R-:W-:Y:S10]  /*0a40*/  BRA `(.L_x_7) ;  /* 0x0000001c00ac7947 */ /* 0x000ff40003800000 */
.L_x_0:
[----:B------:R-:W-:-:S04]  /*0a50*/  UISETP.LT.U32.AND UP0, UPT, UR5, 0x3, UPT ;  /* 0x000000030500788c */ /* 0x000fc8000bf01070 */
[----:B------:R-:W-:-:S04]  /*0a60*/  USEL UR5, UR5, 0x3, UP0 ;  /* 0x0000000305057887 */ /* 0x000fc80008000000 */
[----:B------:R-:W-:-:S12]  /*0a70*/  USHF.L.U32 UR5, UR5, 0x2, URZ ;  /* 0x0000000205057899 */ /* 0x000fd800080006ff */
[----:B------:R-:W0:Y:S02]  /*0a80*/  LDCU UR6, c[0x2][UR5+0xc] ;  /* 0x00800180050677ac */ /* 0x000e240008000800 */
[----:B0-----:R-:W-:-:S10]  /*0a90*/  USHF.R.S32.HI UR7, URZ, 0x1f, UR6 ;  /* 0x0000001fff077899 */ /* 0x001fd40008011406 */
.L_x_128:
[----:B------:R-:W-:Y:S05]  /*0aa0*/  BRXU UR6 -0xab0                                                                     (*"BRANCH_TARGETS .L_x_129,.L_x_130,.L_x_131,.L_x_127"*) ;  /* 0xfffffff406547958 */ /* 0x000fea000b83ffff */
.L_x_131:
[----:B------:R-:W-:Y:S01]  /*0ab0*/  FADD R8, R5, R6 ;  /* 0x0000000605087221 */ /* 0x000fe20000000000 */
[----:B------:R-:W-:Y:S01]  /*0ac0*/  BSSY.RECONVERGENT B0, `(.L_x_10) ;  /* 0x0000008000007945 */ /* 0x000fe20003800200 */
[----:B------:R-:W-:Y:S01]  /*0ad0*/  MOV R36, 0xb40 ;  /* 0x00000b4000247802 */ /* 0x000fe20000000f00 */
[----:B------:R-:W-:Y:S01]  /*0ae0*/  UMOV UR7, 0x40000000 ;  /* 0x4000000000077882 */ /* 0x000fe20000000000 */
[----:B------:R-:W-:-:S04]  /*0af0*/  FADD R8, R8, 1 ;  /* 0x3f80000008087421 */ /* 0x000fc80000000000 */
[----:B------:R-:W0:Y:S02]  /*0b00*/  F2F.F64.F32 R10, R8 ;  /* 0x00000008000a7310 */ /* 0x000e240000201800 */
[----:B0-----:R-:W-:-:S10]  /*0b10*/  DADD R12, -RZ, |R10| ;  /* 0x00000000ff0c7229 */ /* 0x001fd4000000050a */
[----:B------:R-:W-:-:S07]  /*0b20*/  IMAD.MOV.U32 R25, RZ, RZ, R13 ;  /* 0x000000ffff197224 */ /* 0x000fce00078e000d */
[----:B------:R-:W-:Y:S05]  /*0b30*/  CALL.REL.NOINC `($_Z7mainGPUPfS_P8Particleiii$__internal_accurate_pow) ;  /* 0x0000005000007944 */ /* 0x000fea0003c00000 */
[----:B------:R-:W-:Y:S05]  /*0b40*/  BSYNC.RECONVERGENT B0 ;  /* 0x0000000000007941 */ /* 0x000fea0003800200 */
.L_x_10:
[----:B------:R-:W-:Y:S01]  /*0b50*/  DADD R16, R10, 2 ;  /* 0x400000000a107429 */ /* 0x000fe20000000000 */
[----:B------:R-:W0:Y:S01]  /*0b60*/  F2F.F64.F32 R38, R5 ;  /* 0x0000000500267310 */ /* 0x000e220000201800 */
[C---:B------:R-:W-:Y:S01]  /*0b70*/  FSETP.NEU.AND P0, PT, R8.reuse, RZ, PT ;  /* 0x000000ff0800720b */ /* 0x040fe20003f0d000 */
[----:B------:R-:W-:Y:S01]  /*0b80*/  BSSY.RECONVERGENT B0, `(.L_x_11) ;  /* 0x000000f000007945 */ /* 0x000fe20003800200 */
[----:B------:R-:W-:Y:S01]  /*0b90*/  IMAD.MOV.U32 R15, RZ, RZ, R13 ;  /* 0x000000ffff0f7224 */ /* 0x000fe200078e000d */
[----:B------:R-:W-:-:S05]  /*0ba0*/  FSETP.NEU.AND P2, PT, R8, 1, PT ;  /* 0x3f8000000800780b */ /* 0x000fca0003f4d000 */
        /* <DEDUP_REMOVED lines=12> */
.L_x_12:
[----:B------:R-:W-:Y:S05]  /*0c70*/  BSYNC.RECONVERGENT B0 ;  /* 0x0000000000007941 */ /* 0x000fea0003800200 */
.L_x_11:
[----:B------:R-:W-:Y:S01]  /*0c80*/  BSSY.RECONVERGENT B0, `(.L_x_13) ;  /* 0x0000006000007945 */ /* 0x000fe20003800200 */
[----:B------:R-:W-:Y:S01]  /*0c90*/  FSEL R10, R14, RZ, P2 ;  /* 0x000000ff0e0a7208 */ /* 0x000fe20001000000 */
[----:B------:R-:W-:Y:S01]  /*0ca0*/  UMOV UR7, 0x40000000 ;  /* 0x4000000000077882 */ /* 0x000fe20000000000 */
[----:B------:R-:W-:Y:S02]  /*0cb0*/  FSEL R11, R15, 1.875, P2 ;  /* 0x3ff000000f0b7808 */ /* 0x000fe40001000000 */
[----:B------:R-:W-:-:S07]  /*0cc0*/  MOV R36, 0xce0 ;  /* 0x00000ce000247802 */ /* 0x000fce0000000f00 */
[----:B------:R-:W-:Y:S05]  /*0cd0*/  CALL.REL.NOINC `($_Z7mainGPUPfS_P8Particleiii$__internal_accurate_pow) ;  /* 0x0000004c00987944 */ /* 0x000fea0003c00000 */
[----:B------:R-:W-:Y:S05]  /*0ce0*/  BSYNC.RECONVERGENT B0 ;  /* 0x0000000000007941 */ /* 0x000fea0003800200 */
.L_x_13:
[C---:B------:R-:W-:Y:S01]  /*0cf0*/  DADD R8, R38.reuse, 2 ;  /* 0x4000000026087429 */ /* 0x040fe20000000000 */
[C---:B------:R-:W-:Y:S01]  /*0d00*/  FSETP.NEU.AND P1, PT, R5.reuse, RZ, PT ;  /* 0x000000ff0500720b */ /* 0x040fe20003f2d000 */
[----:B------:R-:W-:Y:S01]  /*0d10*/  DSETP.NEU.AND P0, PT, |R38|, +INF , PT ;  /* 0x7ff000002600742a */ /* 0x000fe20003f0d200 */
[----:B------:R-:W-:Y:S02]  /*0d20*/  IMAD.MOV.U32 R16, RZ, RZ, 0x41600000 ;  /* 0x41600000ff107424 */ /* 0x000fe400078e00ff */
[----:B------:R-:W-:Y:S01]  /*0d30*/  FMUL R17, R6, 14 ;  /* 0x4160000006117820 */ /* 0x000fe20000400000 */
[----:B------:R-:W-:Y:S01]  /*0d40*/  IMAD.MOV.U32 R15, RZ, RZ, R13 ;  /* 0x000000ffff0f7224 */ /* 0x000fe200078e000d */
[----:B------:R-:W-:Y:S01]  /*0d50*/  BSSY.RECONVERGENT B0, `(.L_x_14) ;  /* 0x0000014000007945 */ /* 0x000fe20003800200 */
[----:B------:R-:W-:Y:S01]  /*0d60*/  FFMA R16, R5, -R16, 19 ;  /* 0x4198000005107423 */ /* 0x000fe20000000810 */
[----:B------:R-:W-:Y:S01]  /*0d70*/  F2F.F64.F32 R38, R17 ;  /* 0x0000001100267310 */ /* 0x000fe20000201800 */
[----:B------:R-:W-:Y:S01]  /*0d80*/  MOV R36, 0xe90 ;  /* 0x00000e9000247802 */ /* 0x000fe20000000f00 */
[----:B------:R-:W-:Y:S01]  /*0d90*/  UMOV UR7, 0x40000000 ;  /* 0x4000000000077882 */ /* 0x000fe20000000000 */
[----:B------:R-:W-:-:S02]  /*0da0*/  LOP3.LUT R8, R9, 0x7ff00000, RZ, 0xc0, !PT ;  /* 0x7ff0000009087812 */ /* 0x000fc400078ec0ff */
[----:B------:R-:W-:Y:S02]  /*0db0*/  @!P1 CS2R R14, SRZ ;  /* 0x00000000000e9805 */ /* 0x000fe4000001ff00 */
[----:B------:R-:W-:Y:S01]  /*0dc0*/  ISETP.NE.OR P0, PT, R8, 0x7ff00000, P0 ;  /* 0x7ff000000800780c */ /* 0x000fe20000705670 */
[----:B------:R-:W-:Y:S01]  /*0dd0*/  F2F.F64.F32 R12, R16 ;  /* 0x00000010000c7310 */ /* 0x000fe20000201800 */
[----:B------:R-:W-:-:S07]  /*0de0*/  FSETP.NEU.AND P1, PT, R5, 1, PT ;  /* 0x3f8000000500780b */ /* 0x000fce0003f2d000 */
[----:B------:R-:W0:Y:S04]  /*0df0*/  F2F.F64.F32 R8, R6 ;  /* 0x0000000600087310 */ /* 0x000e280000201800 */
[----:B------:R-:W-:Y:S02]  /*0e00*/  @!P0 IMAD.MOV.U32 R14, RZ, RZ, 0x0 ;  /* 0x00000000ff0e8424 */ /* 0x000fe400078e00ff */
[----:B------:R-:W-:-:S03]  /*0e10*/  @!P0 IMAD.MOV.U32 R15, RZ, RZ, 0x7ff00000 ;  /* 0x7ff00000ff0f8424 */ /* 0x000fc600078e00ff */
[----:B------:R-:W-:Y:S02]  /*0e20*/  FSEL R40, R14, RZ, P1 ;  /* 0x000000ff0e287208 */ /* 0x000fe40000800000 */
[----:B------:R-:W-:Y:S01]  /*0e30*/  FSEL R41, R15, 1.875, P1 ;  /* 0x3ff000000f297808 */ /* 0x000fe20000800000 */
[----:B0-----:R-:W-:-:S05]  /*0e40*/  DADD R24, -RZ, |R8| ;  /* 0x00000000ff187229 */ /* 0x001fca0000000508 */
[----:B------:R-:W-:-:S08]  /*0e50*/  DFMA R12, R40, 3, R12 ;  /* 0x40080000280c782b */ /* 0x000fd0000000000c */
[----:B------:R-:W-:Y:S01]  /*0e60*/  DADD R38, R12, -R38 ;  /* 0x000000000c267229 */ /* 0x000fe20000000826 */
[----:B------:R-:W-:-:S10]  /*0e70*/  IMAD.MOV.U32 R12, RZ, RZ, R24 ;  /* 0x000000ffff0c7224 */ /* 0x000fd400078e0018 */
[----:B------:R-:W-:Y:S05]  /*0e80*/  CALL.REL.NOINC `($_Z7mainGPUPfS_P8Particleiii$__internal_accurate_pow) ;  /* 0x0000004c002c7944 */ /* 0x000fea0003c00000 */
[----:B------:R-:W-:Y:S05]  /*0e90*/  BSYNC.RECONVERGENT B0 ;  /* 0x0000000000007941 */ /* 0x000fea0003800200 */
.L_x_14:
[C---:B------:R-:W-:Y:S01]  /*0ea0*/  DADD R16, R8.reuse, 2 ;  /* 0x4000000008107429 */ /* 0x040fe20000000000 */
[C---:B------:R-:W-:Y:S01]  /*0eb0*/  FMUL R15, R5.reuse, 6 ;  /* 0x40c00000050f7820 */ /* 0x040fe20000400000 */
[----:B------:R-:W-:Y:S01]  /*0ec0*/  DSETP.NEU.AND P0, PT, |R8|, +INF , PT ;  /* 0x7ff000000800742a */ /* 0x000fe20003f0d200 */
[C---:B------:R-:W-:Y:S01]  /*0ed0*/  FSETP.NEU.AND P1, PT, R6.reuse, RZ, PT ;  /* 0x000000ff0600720b */ /* 0x040fe20003f2d000 */
[C---:B------:R-:W-:Y:S01]  /*0ee0*/  FMUL R8, R6.reuse, -3 ;  /* 0xc040000006087820 */ /* 0x040fe20000400000 */
[----:B------:R-:W-:Y:S01]  /*0ef0*/  FMUL R9, R6, R15 ;  /* 0x0000000f06097220 */ /* 0x000fe20000400000 */
[----:B------:R-:W-:Y:S01]  /*0f00*/  IMAD.MOV.U32 R15, RZ, RZ, R13 ;  /* 0x000000ffff0f7224 */ /* 0x000fe200078e000d */
[----:B------:R-:W-:Y:S01]  /*0f10*/  BSSY.RECONVERGENT B0, `(.L_x_15) ;  /* 0x0000014000007945 */ /* 0x000fe20003800200 */
[----:B------:R-:W-:Y:S01]  /*0f20*/  FFMA R8, R5, 2, R8 ;  /* 0x4000000005087823 */ /* 0x000fe20000000008 */
[----:B------:R-:W-:Y:S01]  /*0f30*/  MOV R36, 0x1050 ;  /* 0x0000105000247802 */ /* 0x000fe20000000f00 */
[----:B------:R-:W-:Y:S01]  /*0f40*/  UMOV UR7, 0x40000000 ;  /* 0x4000000000077882 */ /* 0x000fe20000000000 */
[----:B------:R-:W-:Y:S01]  /*0f50*/  LOP3.LUT R16, R17, 0x7ff00000, RZ, 0xc0, !PT ;  /* 0x7ff0000011107812 */ /* 0x000fe200078ec0ff */
[----:B------:R-:W0:Y:S03]  /*0f60*/  F2F.F64.F32 R42, R8 ;  /* 0x00000008002a7310 */ /* 0x000e260000201800 */
[----:B------:R-:W-:-:S02]  /*0f70*/  ISETP.NE.OR P0, PT, R16, 0x7ff00000, P0 ;  /* 0x7ff000001000780c */ /* 0x000fc40000705670 */
[----:B------:R-:W-:Y:S02]  /*0f80*/  @!P1 CS2R R14, SRZ ;  /* 0x00000000000e9805 */ /* 0x000fe4000001ff00 */
[----:B------:R-:W-:Y:S01]  /*0f90*/  FSETP.NEU.AND P1, PT, R6, 1, PT ;  /* 0x3f8000000600780b */ /* 0x000fe20003f2d000 */
[----:B------:R-:W1:Y:S01]  /*0fa0*/  F2F.F64.F32 R16, R9 ;  /* 0x0000000900107310 */ /* 0x000e620000201800 */
[----:B0-----:R-:W-:-:S07]  /*0fb0*/  DADD R12, -RZ, |R42| ;  /* 0x00000000ff0c7229 */ /* 0x001fce000000052a */
[----:B------:R-:W-:Y:S02]  /*0fc0*/  @!P0 IMAD.MOV.U32 R14, RZ, RZ, 0x0 ;  /* 0x00000000ff0e8424 */ /* 0x000fe400078e00ff */
[----:B------:R-:W-:Y:S01]  /*0fd0*/  @!P0 IMAD.MOV.U32 R15, RZ, RZ, 0x7ff00000 ;  /* 0x7ff00000ff0f8424 */ /* 0x000fe200078e00ff */
[----:B-1----:R-:W-:Y:S02]  /*0fe0*/  DADD R16, R38, R16 ;  /* 0x0000000026107229 */ /* 0x002fe40000000010 */
[----:B------:R-:W-:Y:S01]  /*0ff0*/  FSEL R38, R14, RZ, P1 ;  /* 0x000000ff0e267208 */ /* 0x000fe20000800000 */
[----:B------:R-:W-:Y:S01]  /*1000*/  IMAD.MOV.U32 R25, RZ, RZ, R13 ;  /* 0x000000ffff197224 */ /* 0x000fe200078e000d */
[----:B------:R-:W-:-:S06]  /*1010*/  FSEL R39, R15, 1.875, P1 ;  /* 0x3ff000000f277808 */ /* 0x000fcc0000800000 */
[----:B------:R-:W-:-:S08]  /*1020*/  DFMA R16, R38, 3, R16 ;  /* 0x400800002610782b */ /* 0x000fd00000000010 */
[----:B------:R-:W-:-:S11]  /*1030*/  DFMA R10, R16, R10, 1 ;  /* 0x3ff00000100a742b */ /* 0x000fd6000000000a */
[----:B------:R-:W-:Y:S05]  /*1040*/  CALL.REL.NOINC `($_Z7mainGPUPfS_P8Particleiii$__internal_accurate_pow) ;  /* 0x0000004800bc7944 */ /* 0x000fea0003c00000 */
[----:B------:R-:W-:Y:S05]  /*1050*/  BSYNC.RECONVERGENT B0 ;  /* 0x0000000000007941 */ /* 0x000fea0003800200 */
.L_x_15:
[----:B------:R-:W-:Y:S02]  /*1060*/  IMAD.MOV.U32 R12, RZ, RZ, 0x42000000 ;  /* 0x42000000ff0c7424 */ /* 0x000fe400078e00ff */
[C---:B------:R-:W-:Y:S01]  /*1070*/  FMUL R15, R5.reuse, -36 ;  /* 0xc2100000050f7820 */ /* 0x040fe20000400000 */
[----:B------:R-:W-:Y:S01]  /*1080*/  FSETP.NEU.AND P0, PT, R8, RZ, PT ;  /* 0x000000ff0800720b */ /* 0x000fe20003f0d000 */
[----:B------:R-:W-:Y:S01]  /*1090*/  BSSY.RECONVERGENT B0, `(.L_x_16) ;  /* 0x0000017000007945 */ /* 0x000fe20003800200 */
[----:B------:R-:W-:Y:S01]  /*10a0*/  FFMA R9, R5, -R12, 18 ;  /* 0x4190000005097423 */ /* 0x000fe2000000080c */
[C---:B------:R-:W-:Y:S01]  /*10b0*/  FMUL R12, R6.reuse, 48 ;  /* 0x42400000060c7820 */ /* 0x040fe20000400000 */
[----:B------:R-:W-:Y:S01]  /*10c0*/  FMUL R22, R6, R15 ;  /* 0x0000000f06167220 */ /* 0x000fe20000400000 */
[----:B------:R-:W-:Y:S01]  /*10d0*/  IMAD.MOV.U32 R15, RZ, RZ, R13 ;  /* 0x000000ffff0f7224 */ /* 0x000fe200078e000d */
[----:B------:R-:W0:Y:S01]  /*10e0*/  F2F.F64.F32 R18, R9 ;  /* 0x0000000900127310 */ /* 0x000e220000201800 */
[----:B------:R-:W-:-:S06]  /*10f0*/  FSETP.NEU.AND P2, PT, R8, 1, PT ;  /* 0x3f8000000800780b */ /* 0x000fcc0003f4d000 */
[----:B------:R-:W-:Y:S01]  /*1100*/  @!P0 CS2R R14, SRZ ;  /* 0x00000000000e8805 */ /* 0x000fe2000001ff00 */
[----:B------:R-:W1:Y:S01]  /*1110*/  F2F.F64.F32 R16, R12 ;  /* 0x0000000c00107310 */ /* 0x000e620000201800 */
[----:B0-----:R-:W-:-:S07]  /*1120*/  DFMA R40, R40, 12, R18 ;  /* 0x402800002828782b */ /* 0x001fce0000000012 */
[----:B------:R-:W0:Y:S01]  /*1130*/  F2F.F64.F32 R22, R22 ;  /* 0x0000001600167310 */ /* 0x000e220000201800 */
[----:B------:R-:W-:Y:S02]  /*1140*/  DADD R18, R42, 2 ;  /* 0x400000002a127429 */ /* 0x000fe40000000000 */
[----:B-1----:R-:W-:-:S08]  /*1150*/  DADD R16, R40, R16 ;  /* 0x0000000028107229 */ /* 0x002fd00000000010 */
[----:B------:R-:W-:-:S04]  /*1160*/  LOP3.LUT R18, R19, 0x7ff00000, RZ, 0xc0, !PT ;  /* 0x7ff0000013127812 */ /* 0x000fc800078ec0ff */
[----:B------:R-:W-:Y:S01]  /*1170*/  ISETP.NE.AND P1, PT, R18, 0x7ff00000, PT ;  /* 0x7ff000001200780c */ /* 0x000fe20003f25270 */
[----:B0-----:R-:W-:-:S12]  /*1180*/  DADD R16, R16, R22 ;  /* 0x0000000010107229 */ /* 0x001fd80000000016 */
[----:B------:R-:W-:Y:S05]  /*1190*/  @P1 BRA `(.L_x_17) ;  /* 0x0000000000181947 */ /* 0x000fea0003800000 */
[----:B------:R-:W-:-:S13]  /*11a0*/  FSETP.NAN.AND P0, PT, R8, R8, PT ;  /* 0x000000080800720b */ /* 0x000fda0003f08000 */
[----:B------:R-:W-:Y:S01]  /*11b0*/  @P0 DADD R14, R42, 2 ;  /* 0x400000002a0e0429 */ /* 0x000fe20000000000 */
[----:B------:R-:W-:Y:S10]  /*11c0*/  @P0 BRA `(.L_x_17) ;  /* 0x00000000000c0947 */ /* 0x000ff40003800000 */
[----:B------:R-:W-:-:S14]  /*11d0*/  DSETP.NEU.AND P0, PT, |R42|, +INF , PT ;  /* 0x7ff000002a00742a */ /* 0x000fdc0003f0d200 */
[----:B------:R-:W-:Y:S02]  /*11e0*/  @!P0 IMAD.MOV.U32 R14, RZ, RZ, 0x0 ;  /* 0x00000000ff0e8424 */ /* 0x000fe400078e00ff */
[----:B------:R-:W-:-:S07]  /*11f0*/  @!P0 IMAD.MOV.U32 R15, RZ, RZ, 0x7ff00000 ;  /* 0x7ff00000ff0f8424 */ /* 0x000fce00078e00ff */
.L_x_17:
[----:B------:R-:W-:Y:S05]  /*1200*/  BSYNC.RECONVERGENT B0 ;  /* 0x0000000000007941 */ /* 0x000fea0003800200 */
.L_x_16:
[----:B------:R-:W-:Y:S01]  /*1210*/  DFMA R16, R38, 27, R16 ;  /* 0x403b00002610782b */ /* 0x000fe20000000010 */
[----:B------:R-:W-:Y:S02]  /*1220*/  FSEL R8, R14, RZ, P2 ;  /* 0x000000ff0e087208 */ /* 0x000fe40001000000 */
[----:B------:R-:W-:-:S06]  /*1230*/  FSEL R9, R15, 1.875, P2 ;  /* 0x3ff000000f097808 */ /* 0x000fcc0001000000 */
[----:B------:R-:W-:-:S08]  /*1240*/  DFMA R16, R16, R8, 30 ;  /* 0x403e00001010742b */ /* 0x000fd00000000008 */
[----:B------:R-:W-:Y:S01]  /*1250*/  DMUL R38, R10, R16 ;  /* 0x000000100a267228 */ /* 0x000fe20000000000 */
[----:B------:R-:W-:Y:S10]  /*1260*/  BRA `(.L_x_7) ;  /* 0x0000001400a47947 */ /* 0x000ff40003800000 */
.L_x_127:
        /* <DEDUP_REMOVED lines=10> */
.L_x_18:
        /* <DEDUP_REMOVED lines=20> */
.L_x_20:
[----:B------:R-:W-:Y:S05]  /*1450*/  BSYNC.RECONVERGENT B0 ;  /* 0x0000000000007941 */ /* 0x000fea0003800200 */
.L_x_19:
[----:B------:R-:W-:Y:S01]  /*1460*/  BSSY.RECONVERGENT B0, `(.L_x_21) ;  /* 0x0000006000007945 */ /* 0x000fe20003800200 */
[----:B------:R-:W-:Y:S01]  /*1470*/  FSEL R38, R14, RZ, P2 ;  /* 0x000000ff0e267208 */ /* 0x000fe20001000000 */
[----:B------:R-:W-:Y:S01]  /*1480*/  UMOV UR7, 0x40000000 ;  /* 0x4000000000077882 */ /* 0x000fe20000000000 */
[----:B------:R-:W-:Y:S02]  /*1490*/  FSEL R39, R15, 1.875, P2 ;  /* 0x3ff000000f277808 */ /* 0x000fe40001000000 */
[----:B------:R-:W-:-:S07]  /*14a0*/  MOV R36, 0x14c0 ;  /* 0x000014c000247802 */ /* 0x000fce0000000f00 */
[----:B------:R-:W-:Y:S05]  /*14b0*/  CALL.REL.NOINC `($_Z7mainGPUPfS_P8Particleiii$__internal_accurate_pow) ;  /* 0x0000004400a07944 */ /* 0x000fea0003c00000 */
[----:B------:R-:W-:Y:S05]  /*14c0*/  BSYNC.RECONVERGENT B0 ;  /* 0x0000000000007941 */ /* 0x000fea0003800200 */
.L_x_21:
        /* <DEDUP_REMOVED lines=15> */
.L_x_23:
[----:B------:R-:W-:Y:S05]  /*15c0*/  BSYNC.RECONVERGENT B0 ;  /* 0x0000000000007941 */ /* 0x000fea0003800200 */
.L_x_22:
[----:B------:R-:W-:Y:S02]  /*15d0*/  FSEL R8, R14, RZ, P2 ;  /* 0x000000ff0e087208 */ /* 0x000fe40001000000 */
[----:B------:R-:W-:-:S06]  /*15e0*/  FSEL R9, R15, 1.875, P2 ;  /* 0x3ff000000f097808 */ /* 0x000fcc0001000000 */
[----:B------:R-:W-:Y:S01]  /*15f0*/  DADD R38, R38, R8 ;  /* 0x0000000026267229 */ /* 0x000fe20000000008 */
[----:B------:R-:W-:Y:S10]  /*1600*/  BRA `(.L_x_7) ;  /* 0x0000001000bc7947 */ /* 0x000ff40003800000 */
.L_x_129:
        /* <DEDUP_REMOVED lines=8> */
.L_x_24:
[C---:B------:R-:W-:Y:S01]  /*1690*/  DADD R10, R8.reuse, 2 ;  /* 0x40000000080a7429 */ /* 0x040fe20000000000 */
[----:B------:R-:W-:Y:S01]  /*16a0*/  UMOV UR6, 0x54442d18 ;  /* 0x54442d1800067882 */ /* 0x000fe20000000000 */
[----:B------:R-:W-:Y:S01]  /*16b0*/  UMOV UR7, 0x401921fb ;  /* 0x401921fb00077882 */ /* 0x000fe20000000000 */
[C---:B------:R-:W-:Y:S01]  /*16c0*/  DSETP.NEU.AND P0, PT, |R8|.reuse, +INF , PT ;  /* 0x7ff000000800742a */ /* 0x040fe20003f0d200 */
[----:B------:R-:W-:Y:S01]  /*16d0*/  FSETP.NEU.AND P2, PT, R5, RZ, PT ;  /* 0x000000ff0500720b */ /* 0x000fe20003f4d000 */
[----:B------:R-:W-:Y:S01]  /*16e0*/  DMUL R18, R8, UR6 ;  /* 0x0000000608127c28 */ /* 0x000fe20008000000 */
[----:B------:R-:W-:Y:S01]  /*16f0*/  IMAD.MOV.U32 R22, RZ, RZ, R14 ;  /* 0x000000ffff167224 */ /* 0x000fe200078e000e */
[----:B------:R-:W-:Y:S01]  /*1700*/  BSSY.RECONVERGENT B0, `(.L_x_25) ;  /* 0x0000024000007945 */ /* 0x000fe20003800200 */
[----:B------:R-:W-:Y:S02]  /*1710*/  IMAD.MOV.U32 R23, RZ, RZ, R13 ;  /* 0x000000ffff177224 */ /* 0x000fe400078e000d */
[----:B------:R-:W-:-:S03]  /*1720*/  LOP3.LUT R10, R11, 0x7ff00000, RZ, 0xc0, !PT ;  /* 0x7ff000000b0a7812 */ /* 0x000fc600078ec0ff */
[----:B------:R-:W-:Y:S01]  /*1730*/  DSETP.NEU.AND P1, PT, |R18|, +INF , PT ;  /* 0x7ff000001200742a */ /* 0x000fe20003f2d200 */
[----:B------:R-:W-:-:S03]  /*1740*/  ISETP.NE.OR P0, PT, R10, 0x7ff00000, P0 ;  /* 0x7ff000000a00780c */ /* 0x000fc60000705670 */
[----:B------:R-:W-:-:S10]  /*1750*/  @!P2 CS2R R22, SRZ ;  /* 0x000000000016a805 */ /* 0x000fd4000001ff00 */
[----:B------:R-:W-:Y:S01]  /*1760*/  @!P1 DMUL R24, RZ, R18 ;  /* 0x00000012ff189228 */ /* 0x000fe20000000000 */
[----:B------:R-:W-:Y:S02]  /*1770*/  @!P0 IMAD.MOV.U32 R22, RZ, RZ, 0x0 ;  /* 0x00000000ff168424 */ /* 0x000fe400078e00ff */
[----:B------:R-:W-:Y:S02]  /*1780*/  @!P0 IMAD.MOV.U32 R23, RZ, RZ, 0x7ff00000 ;  /* 0x7ff00000ff178424 */ /* 0x000fe400078e00ff */
[----:B------:R-:W-:Y:S01]  /*1790*/  @!P1 IMAD.MOV.U32 R28, RZ, RZ, 0x1 ;  /* 0x00000001ff1c9424 */ /* 0x000fe200078e00ff */
[----:B------:R-:W-:Y:S06]  /*17a0*/  @!P1 BRA `(.L_x_26) ;  /* 0x0000000000649947 */ /* 0x000fec0003800000 */
[----:B------:R-:W-:Y:S01]  /*17b0*/  UMOV UR6, 0x6dc9c883 ;  /* 0x6dc9c88300067882 */ /* 0x000fe20000000000 */
[----:B------:R-:W-:Y:S01]  /*17c0*/  UMOV UR7, 0x3fe45f30 ;  /* 0x3fe45f3000077882 */ /* 0x000fe20000000000 */
[C---:B------:R-:W-:Y:S01]  /*17d0*/  DSETP.GE.AND P0, PT, |R18|.reuse, 2.14748364800000000000e+09, PT ;  /* 0x41e000001200742a */ /* 0x040fe20003f06200 */
[----:B------:R-:W-:Y:S01]  /*17e0*/  BSSY.RECONVERGENT B1, `(.L_x_27) ;  /* 0x0000014000017945 */ /* 0x000fe20003800200 */
[----:B------:R-:W-:Y:S01]  /*17f0*/  DMUL R8, R18, UR6 ;  /* 0x0000000612087c28 */ /* 0x000fe20008000000 */
[----:B------:R-:W-:Y:S01]  /*1800*/  UMOV UR6, 0x54442d18 ;  /* 0x54442d1800067882 */ /* 0x000fe20000000000 */
[----:B------:R-:W-:-:S08]  /*1810*/  UMOV UR7, 0x3ff921fb ;  /* 0x3ff921fb00077882 */ /* 0x000fd00000000000 */
[----:B------:R-:W0:Y:S08]  /*1820*/  F2I.F64 R8, R8 ;  /* 0x0000000800087311 */ /* 0x000e300000301100 */
[----:B0-----:R-:W0:Y:S02]  /*1830*/  I2F.F64 R24, R8 ;  /* 0x0000000800187312 */ /* 0x001e240000201c00 */
[----:B0-----:R-:W-:Y:S01]  /*1840*/  DFMA R10, R24, -UR6, R18 ;  /* 0x80000006180a7c2b */ /* 0x001fe20008000012 */
[----:B------:R-:W-:Y:S01]  /*1850*/  UMOV UR6, 0x33145c00 ;  /* 0x33145c0000067882 */ /* 0x000fe20000000000 */
[----:B------:R-:W-:-:S06]  /*1860*/  UMOV UR7, 0x3c91a626 ;  /* 0x3c91a62600077882 */ /* 0x000fcc0000000000 */
[----:B------:R-:W-:Y:S01]  /*1870*/  DFMA R10, R24, -UR6, R10 ;  /* 0x80000006180a7c2b */ /* 0x000fe2000800000a */
[----:B------:R-:W-:Y:S01]  /*1880*/  UMOV UR6, 0x252049c0 ;  /* 0x252049c000067882 */ /* 0x000fe20000000000 */
[----:B------:R-:W-:-:S06]  /*1890*/  UMOV UR7, 0x397b839a ;  /* 0x397b839a00077882 */ /* 0x000fcc0000000000 */
[----:B------:R-:W-:Y:S01]  /*18a0*/  DFMA R24, R24, -UR6, R10 ;  /* 0x8000000618187c2b */ /* 0x000fe2000800000a */
[----:B------:R-:W-:Y:S10]  /*18b0*/  @!P0 BRA `(.L_x_28) ;  /* 0x0000000000188947 */ /* 0x000ff40003800000 */
[----:B------:R-:W-:Y:S01]  /*18c0*/  IMAD.MOV.U32 R33, RZ, RZ, R18 ;  /* 0x000000ffff217224 */ /* 0x000fe200078e0012 */
[----:B------:R-:W-:-:S07]  /*18d0*/  MOV R18, 0x18f0 ;  /* 0x000018f000127802 */ /* 0x000fce0000000f00 */
[----:B------:R-:W-:Y:S05]  /*18e0*/  CALL.REL.NOINC `($_Z7mainGPUPfS_P8Particleiii$__internal_trig_reduction_slowpathd) ;  /* 0x0000004c00547944 */ /* 0x000fea0003c00000 */
[----:B------:R-:W-:Y:S02]  /*18f0*/  IMAD.MOV.U32 R8, RZ, RZ, R25 ;  /* 0x000000ffff087224 */ /* 0x000fe400078e0019 */
[----:B------:R-:W-:Y:S02]  /*1900*/  IMAD.MOV.U32 R24, RZ, RZ, R12 ;  /* 0x000000ffff187224 */ /* 0x000fe400078e000c */
[----:B------:R-:W-:-:S07]  /*1910*/  IMAD.MOV.U32 R25, RZ, RZ, R13 ;  /* 0x000000ffff197224 */ /* 0x000fce00078e000d */
.L_x_28:
[----:B------:R-:W-:Y:S05]  /*1920*/  BSYNC.RECONVERGENT B1 ;  /* 0x0000000000017941 */ /* 0x000fea0003800200 */
.L_x_27:
[----:B------:R-:W-:-:S07]  /*1930*/  VIADD R28, R8, 0x1 ;  /* 0x00000001081c7836 */ /* 0x000fce0000000000 */
.L_x_26:
[----:B------:R-:W-:Y:S05]  /*1940*/  BSYNC.RECONVERGENT B0 ;  /* 0x0000000000007941 */ /* 0x000fea0003800200 */
.L_x_25:
[----:B------:R-:W0:Y:S01]  /*1950*/  LDCU.64 UR6, c[0x4][0x58] ;  /* 0x01000b00ff0677ac */ /* 0x000e220008000a00 */
[----:B------:R-:W-:-:S05]  /*1960*/  IMAD.SHL.U32 R8, R28, 0x40, RZ ;  /* 0x000000401c087824 */ /* 0x000fca00078e00ff */
[----:B------:R-:W-:-:S04]  /*1970*/  LOP3.LUT R8, R8, 0x40, RZ, 0xc0, !PT ;  /* 0x0000004008087812 */ /* 0x000fc800078ec0ff */
[----:B0-----:R-:W-:-:S05]  /*1980*/  IADD3 R30, P0, PT, R8, UR6, RZ ;  /* 0x00000006081e7c10 */ /* 0x001fca000ff1e0ff */
[----:B------:R-:W-:-:S05]  /*1990*/  IMAD.X R31, RZ, RZ, UR7, P0 ;  /* 0x00000007ff1f7e24 */ /* 0x000fca00080e06ff */
[----:B------:R-:W2:Y:S04]  /*19a0*/  LDG.E.128.CONSTANT R8, desc[UR10][R30.64] ;  /* 0x0000000a1e087981 */ /* 0x000ea8000c1e9d00 */
[----:B------:R-:W3:Y:S04]  /*19b0*/  LDG.E.128.CONSTANT R12, desc[UR10][R30.64+0x10] ;  /* 0x0000100a1e0c7981 */ /* 0x000ee8000c1e9d00 */
[----:B------:R-:W4:Y:S01]  /*19c0*/  LDG.E.128.CONSTANT R16, desc[UR10][R30.64+0x20] ;  /* 0x0000200a1e107981 */ /* 0x000f22000c1e9d00 */
[----:B------:R-:W-:Y:S01]  /*19d0*/  LOP3.LUT R26, R28, 0x1, RZ, 0xc0, !PT ;  /* 0x000000011c1a7812 */ /* 0x000fe200078ec0ff */
[----:B------:R-:W-:Y:S01]  /*19e0*/  IMAD.MOV.U32 R32, RZ, RZ, 0x20fd8164 ;  /* 0x20fd8164ff207424 */ /* 0x000fe200078e00ff */
[----:B------:R-:W-:Y:S01]  /*19f0*/  DADD R22, R22, 20 ;  /* 0x4034000016167429 */ /* 0x000fe20000000000 */
[----:B------:R-:W-:Y:S01]  /*1a00*/  IMAD.MOV.U32 R29, RZ, RZ, 0x3da8ff83 ;  /* 0x3da8ff83ff1d7424 */ /* 0x000fe200078e00ff */
[----:B------:R-:W-:Y:S01]  /*1a10*/  ISETP.NE.U32.AND P0, PT, R26, 0x1, PT ;  /* 0x000000011a00780c */ /* 0x000fe20003f05070 */
[----:B------:R-:W-:Y:S01]  /*1a20*/  DMUL R26, R24, R24 ;  /* 0x00000018181a7228 */ /* 0x000fe20000000000 */
[----:B------:R-:W-:Y:S01]  /*1a30*/  FSETP.NEU.AND P1, PT, R5, 1, PT ;  /* 0x3f8000000500780b */ /* 0x000fe20003f2d000 */
[----:B------:R-:W-:Y:S01]  /*1a40*/  BSSY.RECONVERGENT B0, `(.L_x_29) ;  /* 0x000001a000007945 */ /* 0x000fe20003800200 */
[----:B------:R-:W-:Y:S01]  /*1a50*/  FSEL R32, R32, -8.06006814911005101289e+34, !P0 ;  /* 0xf9785eba20207808 */ /* 0x000fe20004000000 */
[----:B------:R-:W-:Y:S01]  /*1a60*/  UMOV UR7, 0x40000000 ;  /* 0x4000000000077882 */ /* 0x000fe20000000000 */
[----:B------:R-:W-:-:S02]  /*1a70*/  FSEL R33, -R29, 0.11223486810922622681, !P0 ;  /* 0x3de5db651d217808 */ /* 0x000fc40004000100 */
[----:B------:R-:W-:-:S04]  /*1a80*/  MOV R36, 0x1be0 ;  /* 0x00001be000247802 */ /* 0x000fc80000000f00 */
[----:B--2---:R-:W-:-:S08]  /*1a90*/  DFMA R8, R26, R32, R8 ;  /* 0x000000201a08722b */ /* 0x004fd00000000008 */
[----:B------:R-:W-:-:S08]  /*1aa0*/  DFMA R8, R26, R8, R10 ;  /* 0x000000081a08722b */ /* 0x000fd0000000000a */
[----:B---3--:R-:W-:-:S08]  /*1ab0*/  DFMA R8, R26, R8, R12 ;  /* 0x000000081a08722b */ /* 0x008fd0000000000c */
[----:B------:R-:W-:Y:S01]  /*1ac0*/  DFMA R8, R26, R8, R14 ;  /* 0x000000081a08722b */ /* 0x000fe2000000000e */
[----:B------:R-:W-:Y:S02]  /*1ad0*/  FSEL R14, R22, RZ, P1 ;  /* 0x000000ff160e7208 */ /* 0x000fe40000800000 */
[----:B------:R-:W-:-:S05]  /*1ae0*/  FSEL R15, R23, 2.828125, P1 ;  /* 0x40350000170f7808 */ /* 0x000fca0000800000 */
[----:B----4-:R-:W-:-:S08]  /*1af0*/  DFMA R8, R26, R8, R16 ;  /* 0x000000081a08722b */ /* 0x010fd00000000010 */
[----:B------:R-:W-:-:S08]  /*1b00*/  DFMA R8, R26, R8, R18 ;  /* 0x000000081a08722b */ /* 0x000fd00000000012 */
[----:B------:R-:W-:Y:S02]  /*1b10*/  DFMA R24, R8, R24, R24 ;  /* 0x000000180818722b */ /* 0x000fe40000000018 */
[----:B------:R-:W-:Y:S01]  /*1b20*/  DFMA R26, R26, R8, 1 ;  /* 0x3ff000001a1a742b */ /* 0x000fe20000000008 */
[----:B------:R-:W0:Y:S09]  /*1b30*/  F2F.F64.F32 R8, R6 ;  /* 0x0000000600087310 */ /* 0x000e320000201800 */
[----:B------:R-:W-:-:S02]  /*1b40*/  FSEL R12, R26, R24, !P0 ;  /* 0x000000181a0c7208 */ /* 0x000fc40004000000 */
[----:B------:R-:W-:Y:S02]  /*1b50*/  FSEL R13, R27, R25, !P0 ;  /* 0x000000191b0d7208 */ /* 0x000fe40004000000 */
[----:B------:R-:W-:Y:S01]  /*1b60*/  LOP3.LUT P0, RZ, R28, 0x2, RZ, 0xc0, !PT ;  /* 0x000000021cff7812 */ /* 0x000fe2000780c0ff */
[----:B0-----:R-:W-:-:S03]  /*1b70*/  DADD R24, -RZ, |R8| ;  /* 0x00000000ff187229 */ /* 0x001fc60000000508 */
[----:B------:R-:W-:-:S10]  /*1b80*/  DADD R10, RZ, -R12 ;  /* 0x00000000ff0a7229 */ /* 0x000fd4000000080c */
[----:B------:R-:W-:Y:S01]  /*1b90*/  FSEL R10, R12, R10, !P0 ;  /* 0x0000000a0c0a7208 */ /* 0x000fe20004000000 */
[----:B------:R-:W-:Y:S01]  /*1ba0*/  IMAD.MOV.U32 R12, RZ, RZ, R24 ;  /* 0x000000ffff0c7224 */ /* 0x000fe200078e0018 */
[----:B------:R-:W-:-:S06]  /*1bb0*/  FSEL R11, R13, R11, !P0 ;  /* 0x0000000b0d0b7208 */ /* 0x000fcc0004000000 */
[----:B------:R-:W-:-:S11]  /*1bc0*/  DFMA R10, R10, -10, R14 ;  /* 0xc02400000a0a782b */ /* 0x000fd6000000000e */
[----:B------:R-:W-:Y:S05]  /*1bd0*/  CALL.REL.NOINC `($_Z7mainGPUPfS_P8Particleiii$__internal_accurate_pow) ;  /* 0x0000003c00d87944 */ /* 0x000fea0003c00000 */
[----:B------:R-:W-:Y:S05]  /*1be0*/  BSYNC.RECONVERGENT B0 ;  /* 0x0000000000007941 */ /* 0x000fea0003800200 */
.L_x_29:
[C---:B------:R-:W-:Y:S01]  /*1bf0*/  DADD R16, R8.reuse, 2 ;  /* 0x4000000008107429 */ /* 0x040fe20000000000 */
[----:B------:R-:W-:Y:S01]  /*1c00*/  FSETP.NEU.AND P2, PT, R6, RZ, PT ;  /* 0x000000ff0600720b */ /* 0x000fe20003f4d000 */
[C---:B------:R-:W-:Y:S01]  /*1c10*/  DSETP.NEU.AND P0, PT, |R8|.reuse, +INF , PT ;  /* 0x7ff000000800742a */ /* 0x040fe20003f0d200 */
[----:B------:R-:W-:Y:S01]  /*1c20*/  UMOV UR6, 0x54442d18 ;  /* 0x54442d1800067882 */ /* 0x000fe20000000000 */
[----:B------:R-:W-:Y:S01]  /*1c30*/  UMOV UR7, 0x401921fb ;  /* 0x401921fb00077882 */ /* 0x000fe20000000000 */
[----:B------:R-:W-:Y:S01]  /*1c40*/  IMAD.MOV.U32 R15, RZ, RZ, R13 ;  /* 0x000000ffff0f7224 */ /* 0x000fe200078e000d */
[----:B------:R-:W-:Y:S01]  /*1c50*/  DMUL R18, R8, UR6 ;  /* 0x0000000608127c28 */ /* 0x000fe20008000000 */
[----:B------:R-:W-:Y:S03]  /*1c60*/  BSSY.RECONVERGENT B0, `(.L_x_30) ;  /* 0x0000027000007945 */ /* 0x000fe60003800200 */
[----:B------:R-:W-:-:S04]  /*1c70*/  LOP3.LUT R16, R17, 0x7ff00000, RZ, 0xc0, !PT ;  /* 0x7ff0000011107812 */ /* 0x000fc800078ec0ff */
[----:B------:R-:W-:Y:S01]  /*1c80*/  ISETP.NE.OR P0, PT, R16, 0x7ff00000, P0 ;  /* 0x7ff000001000780c */ /* 0x000fe20000705670 */
[----:B------:R-:W-:Y:S01]  /*1c90*/  DSETP.NEU.AND P1, PT, |R18|, +INF , PT ;  /* 0x7ff000001200742a */ /* 0x000fe20003f2d200 */
[----:B------:R-:W-:Y:S02]  /*1ca0*/  @!P2 CS2R R14, SRZ ;  /* 0x00000000000ea805 */ /* 0x000fe4000001ff00 */
[----:B------:R-:W-:-:S09]  /*1cb0*/  FSETP.NEU.AND P2, PT, R6, 1, PT ;  /* 0x3f8000000600780b */ /* 0x000fd20003f4d000 */
[----:B------:R-:W-:Y:S02]  /*1cc0*/  @!P0 IMAD.MOV.U32 R14, RZ, RZ, 0x0 ;  /* 0x00000000ff0e8424 */ /* 0x000fe400078e00ff */
[----:B------:R-:W-:Y:S01]  /*1cd0*/  @!P0 IMAD.MOV.U32 R15, RZ, RZ, 0x7ff00000 ;  /* 0x7ff00000ff0f8424 */ /* 0x000fe200078e00ff */
[----:B------:R-:W-:Y:S01]  /*1ce0*/  @!P1 DMUL R24, RZ, R18 ;  /* 0x00000012ff189228 */ /* 0x000fe20000000000 */
[----:B------:R-:W-:Y:S01]  /*1cf0*/  @!P1 IMAD.MOV.U32 R28, RZ, RZ, 0x1 ;  /* 0x00000001ff1c9424 */ /* 0x000fe200078e00ff */
[----:B------:R-:W-:Y:S02]  /*1d00*/  FSEL R22, R14, RZ, P2 ;  /* 0x000000ff0e167208 */ /* 0x000fe40001000000 */
[----:B------:R-:W-:-:S06]  /*1d10*/  FSEL R23, R15, 1.875, P2 ;  /* 0x3ff000000f177808 */ /* 0x000fcc0001000000 */
[----:B------:R-:W-:Y:S01]  /*1d20*/  DADD R22, R10, R22 ;  /* 0x000000000a167229 */ /* 0x000fe20000000016 */
[----:B------:R-:W-:Y:S10]  /*1d30*/  @!P1 BRA `(.L_x_31) ;  /* 0x0000000000649947 */ /* 0x000ff40003800000 */
        /* <DEDUP_REMOVED lines=23> */
.L_x_33:
[----:B------:R-:W-:Y:S05]  /*1eb0*/  BSYNC.RECONVERGENT B1 ;  /* 0x0000000000017941 */ /* 0x000fea0003800200 */
.L_x_32:
[----:B------:R-:W-:-:S07]  /*1ec0*/  VIADD R28, R8, 0x1 ;  /* 0x00000001081c7836 */ /* 0x000fce0000000000 */
.L_x_31:
[----:B------:R-:W-:Y:S05]  /*1ed0*/  BSYNC.RECONVERGENT B0 ;  /* 0x0000000000007941 */ /* 0x000fea0003800200 */
.L_x_30:
        /* <DEDUP_REMOVED lines=9> */
[----:B------:R-:W-:-:S02]  /*1f70*/  IMAD.MOV.U32 R32, RZ, RZ, 0x20fd8164 ;  /* 0x20fd8164ff207424 */ /* 0x000fc400078e00ff */
[----:B------:R-:W-:Y:S01]  /*1f80*/  IMAD.MOV.U32 R29, RZ, RZ, 0x3da8ff83 ;  /* 0x3da8ff83ff1d7424 */ /* 0x000fe200078e00ff */
[----:B------:R-:W-:Y:S01]  /*1f90*/  ISETP.NE.U32.AND P0, PT, R26, 0x1, PT ;  /* 0x000000011a00780c */ /* 0x000fe20003f05070 */
[----:B------:R-:W-:-:S03]  /*1fa0*/  DMUL R26, R24, R24 ;  /* 0x00000018181a7228 */ /* 0x000fc60000000000 */
[----:B------:R-:W-:Y:S02]  /*1fb0*/  FSEL R32, R32, -8.06006814911005101289e+34, !P0 ;  /* 0xf9785eba20207808 */ /* 0x000fe40004000000 */
[----:B------:R-:W-:-:S06]  /*1fc0*/  FSEL R33, -R29, 0.11223486810922622681, !P0 ;  /* 0x3de5db651d217808 */ /* 0x000fcc0004000100 */
[----:B--2---:R-:W-:-:S08]  /*1fd0*/  DFMA R8, R26, R32, R8 ;  /* 0x000000201a08722b */ /* 0x004fd00000000008 */
[----:B------:R-:W-:-:S08]  /*1fe0*/  DFMA R8, R26, R8, R10 ;  /* 0x000000081a08722b */ /* 0x000fd0000000000a */
[----:B---3--:R-:W-:-:S08]  /*1ff0*/  DFMA R8, R26, R8, R12 ;  /* 0x000000081a08722b */ /* 0x008fd0000000000c */
[----:B------:R-:W-:-:S08]  /*2000*/  DFMA R8, R26, R8, R14 ;  /* 0x000000081a08722b */ /* 0x000fd0000000000e */
[----:B----4-:R-:W-:-:S08]  /*2010*/  DFMA R8, R26, R8, R16 ;  /* 0x000000081a08722b */ /* 0x010fd00000000010 */
[----:B------:R-:W-:-:S08]  /*2020*/  DFMA R8, R26, R8, R18 ;  /* 0x000000081a08722b */ /* 0x000fd00000000012 */
[----:B------:R-:W-:Y:S02]  /*2030*/  DFMA R24, R8, R24, R24 ;  /* 0x000000180818722b */ /* 0x000fe40000000018 */
[----:B------:R-:W-:-:S10]  /*2040*/  DFMA R8, R26, R8, 1 ;  /* 0x3ff000001a08742b */ /* 0x000fd40000000008 */
[----:B------:R-:W-:Y:S02]  /*2050*/  FSEL R10, R8, R24, !P0 ;  /* 0x00000018080a7208 */ /* 0x000fe40004000000 */
[----:B------:R-:W-:Y:S02]  /*2060*/  FSEL R11, R9, R25, !P0 ;  /* 0x00000019090b7208 */ /* 0x000fe40004000000 */
[----:B------:R-:W-:-:S04]  /*2070*/  LOP3.LUT P0, RZ, R28, 0x2, RZ, 0xc0, !PT ;  /* 0x000000021cff7812 */ /* 0x000fc8000780c0ff */
[----:B------:R-:W-:-:S10]  /*2080*/  DADD R8, RZ, -R10 ;  /* 0x00000000ff087229 */ /* 0x000fd4000000080a */
[----:B------:R-:W-:Y:S02]  /*2090*/  FSEL R38, R10, R8, !P0 ;  /* 0x000000080a267208 */ /* 0x000fe40004000000 */
[----:B------:R-:W-:-:S06]  /*20a0*/  FSEL R39, R11, R9, !P0 ;  /* 0x000000090b277208 */ /* 0x000fcc0004000000 */
[----:B------:R-:W-:Y:S01]  /*20b0*/  DFMA R38, R38, -10, R22 ;  /* 0xc02400002626782b */ /* 0x000fe20000000016 */
[----:B------:R-:W-:Y:S10]  /*20c0*/  BRA `(.L_x_7) ;  /* 0x00000008000c7947 */ /* 0x000ff40003800000 */
.L_x_130:
[----:B------:R-:W0:Y:S01]  /*20d0*/  F2F.F64.F32 R10, R5 ;  /* 0x00000005000a7310 */ /* 0x000e220000201800 */
[----:B------:R-:W-:Y:S01]  /*20e0*/  FMUL R8, R5, R6 ;  /* 0x0000000605087220 */ /* 0x000fe20000400000 */
[----:B------:R-:W-:Y:S01]  /*20f0*/  BSSY.RECONVERGENT B0, `(.L_x_34) ;  /* 0x0000009000007945 */ /* 0x000fe20003800200 */
[----:B------:R-:W-:Y:S01]  /*2100*/  MOV R36, 0x2180 ;  /* 0x0000218000247802 */ /* 0x000fe20000000f00 */
[----:B------:R-:W-:-:S04]  /*2110*/  UMOV UR7, 0x40000000 ;  /* 0x4000000000077882 */ /* 0x000fc80000000000 */
[----:B------:R-:W1:Y:S01]  /*2120*/  F2F.F64.F32 R8, R8 ;  /* 0x0000000800087310 */ /* 0x000e620000201800 */
[----:B0-----:R-:W-:-:S08]  /*2130*/  DADD R38, -R10, 1.5 ;  /* 0x3ff800000a267429 */ /* 0x001fd00000000100 */
[----:B-1----:R-:W-:-:S08]  /*2140*/  DADD R38, R38, R8 ;  /* 0x0000000026267229 */ /* 0x002fd00000000008 */
[----:B------:R-:W-:-:S10]  /*2150*/  DADD R12, -RZ, |R38| ;  /* 0x00000000ff0c7229 */ /* 0x000fd40000000526 */
[----:B------:R-:W-:-:S07]  /*2160*/  IMAD.MOV.U32 R25, RZ, RZ, R13 ;  /* 0x000000ffff197224 */ /* 0x000fce00078e000d */
[----:B------:R-:W-:Y:S05]  /*2170*/  CALL.REL.NOINC `($_Z7mainGPUPfS_P8Particleiii$__internal_accurate_pow) ;  /* 0x0000003800707944 */ /* 0x000fea0003c00000 */
[----:B------:R-:W-:Y:S05]  /*2180*/  BSYNC.RECONVERGENT B0 ;  /* 0x0000000000007941 */ /* 0x000fea0003800200 */
.L_x_34:
[C---:B------:R-:W-:Y:S01]  /*2190*/  DADD R16, R38.reuse, 2 ;  /* 0x4000000026107429 */ /* 0x040fe20000000000 */
[----:B------:R-:W0:Y:S01]  /*21a0*/  F2F.F64.F32 R8, R6 ;  /* 0x0000000600087310 */ /* 0x000e220000201800 */
[C---:B------:R-:W-:Y:S01]  /*21b0*/  DSETP.NEU.AND P0, PT, R38.reuse, RZ, PT ;  /* 0x000000ff2600722a */ /* 0x040fe20003f0d000 */
[----:B------:R-:W-:Y:S01]  /*21c0*/  BSSY.RECONVERGENT B0, `(.L_x_35) ;  /* 0x000000f000007945 */ /* 0x000fe20003800200 */
[----:B------:R-:W-:Y:S01]  /*21d0*/  DSETP.NEU.AND P2, PT, R38, 1, PT ;  /* 0x3ff000002600742a */ /* 0x000fe20003f4d000 */
[----:B------:R-:W-:-:S05]  /*21e0*/  IMAD.MOV.U32 R15, RZ, RZ, R13 ;  /* 0x000000ffff0f7224 */ /* 0x000fca00078e000d */
[----:B------:R-:W-:-:S04]  /*21f0*/  LOP3.LUT R16, R17, 0x7ff00000, RZ, 0xc0, !PT ;  /* 0x7ff0000011107812 */ /* 0x000fc800078ec0ff */
[----:B------:R-:W-:Y:S01]  /*2200*/  ISETP.NE.AND P1, PT, R16, 0x7ff00000, PT ;  /* 0x7ff000001000780c */ /* 0x000fe20003f25270 */
[----:B0-----:R-:W-:Y:S01]  /*2210*/  DADD R24, -RZ, |R8| ;  /* 0x00000000ff187229 */ /* 0x001fe20000000508 */
[----:B------:R-:W-:-:S09]  /*2220*/  @!P0 CS2R R14, SRZ ;  /* 0x00000000000e8805 */ /* 0x000fd2000001ff00 */
[----:B------:R-:W-:Y:S02]  /*2230*/  IMAD.MOV.U32 R12, RZ, RZ, R24 ;  /* 0x000000ffff0c7224 */ /* 0x000fe400078e0018 */
[----:B------:R-:W-:Y:S05]  /*2240*/  @P1 BRA `(.L_x_36) ;  /* 0x0000000000181947 */ /* 0x000fea0003800000 */
[----:B------:R-:W-:-:S14]  /*2250*/  DSETP.NAN.AND P0, PT, R38, R38, PT ;  /* 0x000000262600722a */ /* 0x000fdc0003f08000 */
[----:B------:R-:W-:Y:S01]  /*2260*/  @P0 DADD R14, R38, 2 ;  /* 0x40000000260e0429 */ /* 0x000fe20000000000 */
[----:B------:R-:W-:Y:S10]  /*2270*/  @P0 BRA `(.L_x_36) ;  /* 0x00000000000c0947 */ /* 0x000ff40003800000 */
[----:B------:R-:W-:-:S14]  /*2280*/  DSETP.NEU.AND P0, PT, |R38|, +INF , PT ;  /* 0x7ff000002600742a */ /* 0x000fdc0003f0d200 */
[----:B------:R-:W-:Y:S02]  /*2290*/  @!P0 IMAD.MOV.U32 R14, RZ, RZ, 0x0 ;  /* 0x00000000ff0e8424 */ /* 0x000fe400078e00ff */
[----:B------:R-:W-:-:S07]  /*22a0*/  @!P0 IMAD.MOV.U32 R15, RZ, RZ, 0x7ff00000 ;  /* 0x7ff00000ff0f8424 */ /* 0x000fce00078e00ff */
.L_x_36:
[----:B------:R-:W-:Y:S05]  /*22b0*/  BSYNC.RECONVERGENT B0 ;  /* 0x0000000000007941 */ /* 0x000fea0003800200 */
.L_x_35:
[----:B------:R-:W-:Y:S01]  /*22c0*/  BSSY.RECONVERGENT B0, `(.L_x_37) ;  /* 0x0000006000007945 */ /* 0x000fe20003800200 */
[----:B------:R-:W-:Y:S01]  /*22d0*/  FSEL R40, R14, RZ, P2 ;  /* 0x000000ff0e287208 */ /* 0x000fe20001000000 */
[----:B------:R-:W-:Y:S01]  /*22e0*/  UMOV UR7, 0x40000000 ;  /* 0x4000000000077882 */ /* 0x000fe20000000000 */
[----:B------:R-:W-:Y:S02]  /*22f0*/  FSEL R41, R15, 1.875, P2 ;  /* 0x3ff000000f297808 */ /* 0x000fe40001000000 */
[----:B------:R-:W-:-:S07]  /*2300*/  MOV R36, 0x2320 ;  /* 0x0000232000247802 */ /* 0x000fce0000000f00 */
[----:B------:R-:W-:Y:S05]  /*2310*/  CALL.REL.NOINC `($_Z7mainGPUPfS_P8Particleiii$__internal_accurate_pow) ;  /* 0x0000003800087944 */ /* 0x000fea0003c00000 */
[----:B------:R-:W-:Y:S05]  /*2320*/  BSYNC.RECONVERGENT B0 ;  /* 0x0000000000007941 */ /* 0x000fea0003800200 */
.L_x_37:
[C---:B------:R-:W-:Y:S01]  /*2330*/  DADD R16, R8.reuse, 2 ;  /* 0x4000000008107429 */ /* 0x040fe20000000000 */
[C---:B------:R-:W-:Y:S01]  /*2340*/  FSETP.NEU.AND P1, PT, R6.reuse, RZ, PT ;  /* 0x000000ff0600720b */ /* 0x040fe20003f2d000 */
[----:B------:R-:W-:Y:S01]  /*2350*/  DSETP.NEU.AND P0, PT, |R8|, +INF , PT ;  /* 0x7ff000000800742a */ /* 0x000fe20003f0d200 */
[----:B------:R-:W-:Y:S01]  /*2360*/  IMAD.MOV.U32 R15, RZ, RZ, R13 ;  /* 0x000000ffff0f7224 */ /* 0x000fe200078e000d */
[----:B------:R-:W-:Y:S01]  /*2370*/  FSETP.NEU.AND P3, PT, R6, 1, PT ;  /* 0x3f8000000600780b */ /* 0x000fe20003f6d000 */
[----:B------:R-:W-:Y:S01]  /*2380*/  DADD R38, -R10, 2.25 ;  /* 0x400200000a267429 */ /* 0x000fe20000000100 */
[----:B------:R-:W-:Y:S01]  /*2390*/  BSSY.RECONVERGENT B0, `(.L_x_38) ;  /* 0x000000f000007945 */ /* 0x000fe20003800200 */
[----:B------:R-:W-:Y:S01]  /*23a0*/  MOV R36, 0x2480 ;  /* 0x0000248000247802 */ /* 0x000fe20000000f00 */
[----:B------:R-:W-:Y:S02]  /*23b0*/  UMOV UR7, 0x40000000 ;  /* 0x4000000000077882 */ /* 0x000fe40000000000 */
[----:B------:R-:W-:-:S04]  /*23c0*/  LOP3.LUT R16, R17, 0x7ff00000, RZ, 0xc0, !PT ;  /* 0x7ff0000011107812 */ /* 0x000fc800078ec0ff */
[----:B------:R-:W-:Y:S02]  /*23d0*/  ISETP.NE.OR P2, PT, R16, 0x7ff00000, P0 ;  /* 0x7ff000001000780c */ /* 0x000fe40000745670 */
[----:B------:R-:W-:-:S11]  /*23e0*/  @!P1 CS2R R14, SRZ ;  /* 0x00000000000e9805 */ /* 0x000fd6000001ff00 */
[----:B------:R-:W-:Y:S02]  /*23f0*/  @!P2 IMAD.MOV.U32 R14, RZ, RZ, 0x0 ;  /* 0x00000000ff0ea424 */ /* 0x000fe400078e00ff */
[----:B------:R-:W-:Y:S01]  /*2400*/  @!P2 IMAD.MOV.U32 R15, RZ, RZ, 0x7ff00000 ;  /* 0x7ff00000ff0fa424 */ /* 0x000fe200078e00ff */
[----:B------:R-:W-:Y:S02]  /*2410*/  ISETP.GE.AND P2, PT, R9, RZ, PT ;  /* 0x000000ff0900720c */ /* 0x000fe40003f46270 */
[----:B------:R-:W-:Y:S02]  /*2420*/  FSEL R12, R14, RZ, P3 ;  /* 0x000000ff0e0c7208 */ /* 0x000fe40001800000 */
[----:B------:R-:W-:-:S06]  /*2430*/  FSEL R13, R15, 1.875, P3 ;  /* 0x3ff000000f0d7808 */ /* 0x000fcc0001800000 */
[----:B------:R-:W-:-:S08]  /*2440*/  DFMA R38, R10, R12, R38 ;  /* 0x0000000c0a26722b */ /* 0x000fd00000000026 */
[----:B------:R-:W-:-:S10]  /*2450*/  DADD R12, -RZ, |R38| ;  /* 0x00000000ff0c7229 */ /* 0x000fd40000000526 */
[----:B------:R-:W-:-:S07]  /*2460*/  IMAD.MOV.U32 R25, RZ, RZ, R13 ;  /* 0x000000ffff197224 */ /* 0x000fce00078e000d */
[----:B------:R-:W-:Y:S05]  /*2470*/  CALL.REL.NOINC `($_Z7mainGPUPfS_P8Particleiii$__internal_accurate_pow) ;  /* 0x0000003400b07944 */ /* 0x000fea0003c00000 */
[----:B------:R-:W-:Y:S05]  /*2480*/  BSYNC.RECONVERGENT B0 ;  /* 0x0000000000007941 */ /* 0x000fea0003800200 */
.L_x_38:
[C---:B------:R-:W-:Y:S01]  /*2490*/  DADD R16, R38.reuse, 2 ;  /* 0x4000000026107429 */ /* 0x040fe20000000000 */
[----:B------:R-:W-:Y:S01]  /*24a0*/  BSSY.RECONVERGENT B0, `(.L_x_39) ;  /* 0x000000f000007945 */ /* 0x000fe20003800200 */
[C---:B------:R-:W-:Y:S01]  /*24b0*/  DSETP.NEU.AND P4, PT, R38.reuse, RZ, PT ;  /* 0x000000ff2600722a */ /* 0x040fe20003f8d000 */
[----:B------:R-:W-:Y:S01]  /*24c0*/  IMAD.MOV.U32 R15, RZ, RZ, R13 ;  /* 0x000000ffff0f7224 */ /* 0x000fe200078e000d */
[----:B------:R-:W-:Y:S02]  /*24d0*/  DSETP.NEU.AND P3, PT, R38, 1, PT ;  /* 0x3ff000002600742a */ /* 0x000fe40003f6d000 */
[----:B------:R-:W-:-:S04]  /*24e0*/  DADD R24, -RZ, |R8| ;  /* 0x00000000ff187229 */ /* 0x000fc80000000508 */
[----:B------:R-:W-:-:S04]  /*24f0*/  LOP3.LUT R16, R17, 0x7ff00000, RZ, 0xc0, !PT ;  /* 0x7ff0000011107812 */ /* 0x000fc800078ec0ff */
[----:B------:R-:W-:Y:S02]  /*2500*/  ISETP.NE.AND P5, PT, R16, 0x7ff00000, PT ;  /* 0x7ff000001000780c */ /* 0x000fe40003fa5270 */
[----:B------:R-:W-:-:S11]  /*2510*/  @!P4 CS2R R14, SRZ ;  /* 0x00000000000ec805 */ /* 0x000fd6000001ff00 */
[----:B------:R-:W-:Y:S05]  /*2520*/  @P5 BRA `(.L_x_40) ;  /* 0x0000000000185947 */ /* 0x000fea0003800000 */
[----:B------:R-:W-:-:S14]  /*2530*/  DSETP.NAN.AND P4, PT, R38, R38, PT ;  /* 0x000000262600722a */ /* 0x000fdc0003f88000 */
[----:B------:R-:W-:Y:S01]  /*2540*/  @P4 DADD R14, R38, 2 ;  /* 0x40000000260e4429 */ /* 0x000fe20000000000 */
[----:B------:R-:W-:Y:S10]  /*2550*/  @P4 BRA `(.L_x_40) ;  /* 0x00000000000c4947 */ /* 0x000ff40003800000 */
[----:B------:R-:W-:-:S14]  /*2560*/  DSETP.NEU.AND P4, PT, |R38|, +INF , PT ;  /* 0x7ff000002600742a */ /* 0x000fdc0003f8d200 */
[----:B------:R-:W-:Y:S02]  /*2570*/  @!P4 IMAD.MOV.U32 R14, RZ, RZ, 0x0 ;  /* 0x00000000ff0ec424 */ /* 0x000fe400078e00ff */
[----:B------:R-:W-:-:S07]  /*2580*/  @!P4 IMAD.MOV.U32 R15, RZ, RZ, 0x7ff00000 ;  /* 0x7ff00000ff0fc424 */ /* 0x000fce00078e00ff */
.L_x_40:
[----:B------:R-:W-:Y:S05]  /*2590*/  BSYNC.RECONVERGENT B0 ;  /* 0x0000000000007941 */ /* 0x000fea0003800200 */
.L_x_39:
[----:B------:R-:W-:Y:S01]  /*25a0*/  FSEL R12, R14, RZ, P3 ;  /* 0x000000ff0e0c7208 */ /* 0x000fe20001800000 */
[----:B------:R-:W-:Y:S01]  /*25b0*/  BSSY.RECONVERGENT B0, `(.L_x_41) ;  /* 0x0000007000007945 */ /* 0x000fe20003800200 */
[----:B------:R-:W-:Y:S01]  /*25c0*/  FSEL R13, R15, 1.875, P3 ;  /* 0x3ff000000f0d7808 */ /* 0x000fe20001800000 */
[----:B------:R-:W-:Y:S01]  /*25d0*/  UMOV UR7, 0x40080000 ;  /* 0x4008000000077882 */ /* 0x000fe20000000000 */
[----:B------:R-:W-:-:S04]  /*25e0*/  MOV R36, 0x2620 ;  /* 0x0000262000247802 */ /* 0x000fc80000000f00 */
[----:B------:R-:W-:Y:S01]  /*25f0*/  DADD R40, R40, R12 ;  /* 0x0000000028287229 */ /* 0x000fe2000000000c */
[----:B------:R-:W-:-:S10]  /*2600*/  IMAD.MOV.U32 R12, RZ, RZ, R24 ;  /* 0x000000ffff0c7224 */ /* 0x000fd400078e0018 */
[----:B------:R-:W-:Y:S05]  /*2610*/  CALL.REL.NOINC `($_Z7mainGPUPfS_P8Particleiii$__internal_accurate_pow) ;  /* 0x0000003400487944 */ /* 0x000fea0003c00000 */
[----:B------:R-:W-:Y:S05]  /*2620*/  BSYNC.RECONVERGENT B0 ;  /* 0x0000000000007941 */ /* 0x000fea0003800200 */
.L_x_41:
[----:B------:R-:W-:Y:S01]  /*2630*/  DADD R16, R8, 3 ;  /* 0x4008000008107429 */ /* 0x000fe20000000000 */
[----:B------:R-:W-:Y:S01]  /*2640*/  IMAD.MOV.U32 R12, RZ, RZ, R14 ;  /* 0x000000ffff0c7224 */ /* 0x000fe200078e000e */
[----:B------:R-:W-:Y:S01]  /*2650*/  BSSY.RECONVERGENT B0, `(.L_x_42) ;  /* 0x0000017000007945 */ /* 0x000fe20003800200 */
[----:B------:R-:W-:Y:S01]  /*2660*/  MOV R36, 0x27c0 ;  /* 0x000027c000247802 */ /* 0x000fe20000000f00 */
[----:B------:R-:W-:-:S06]  /*2670*/  UMOV UR7, 0x40000000 ;  /* 0x4000000000077882 */ /* 0x000fcc0000000000 */
[----:B------:R-:W-:-:S04]  /*2680*/  LOP3.LUT R16, R17, 0x7ff00000, RZ, 0xc0, !PT ;  /* 0x7ff0000011107812 */ /* 0x000fc800078ec0ff */
[----:B------:R-:W-:Y:S01]  /*2690*/  ISETP.NE.OR P0, PT, R16, 0x7ff00000, P0 ;  /* 0x7ff000001000780c */ /* 0x000fe20000705670 */
[----:B------:R-:W-:-:S10]  /*26a0*/  DADD R16, -RZ, -R12 ;  /* 0x00000000ff107229 */ /* 0x000fd4000000090c */
[----:B------:R-:W-:Y:S01]  /*26b0*/  FSEL R14, R16, R14, !P2 ;  /* 0x0000000e100e7208 */ /* 0x000fe20005000000 */
[----:B------:R-:W-:Y:S01]  /*26c0*/  @!P1 IMAD.MOV.U32 R14, RZ, RZ, RZ ;  /* 0x000000ffff0e9224 */ /* 0x000fe200078e00ff */
[----:B------:R-:W-:Y:S01]  /*26d0*/  @!P0 ISETP.GE.AND P3, PT, R9, RZ, PT ;  /* 0x000000ff0900820c */ /* 0x000fe20003f66270 */
[----:B------:R-:W-:Y:S01]  /*26e0*/  @!P0 IMAD.MOV.U32 R12, RZ, RZ, -0x100000 ;  /* 0xfff00000ff0c8424 */ /* 0x000fe200078e00ff */
[----:B------:R-:W-:Y:S01]  /*26f0*/  FSEL R15, R17, R13, !P2 ;  /* 0x0000000d110f7208 */ /* 0x000fe20005000000 */
[----:B------:R-:W-:Y:S01]  /*2700*/  @!P1 IMAD.MOV.U32 R15, RZ, RZ, R9 ;  /* 0x000000ffff0f9224 */ /* 0x000fe200078e0009 */
[----:B------:R-:W-:Y:S01]  /*2710*/  FSETP.NEU.AND P2, PT, R6, 1, PT ;  /* 0x3f8000000600780b */ /* 0x000fe20003f4d000 */
[----:B------:R-:W-:Y:S01]  /*2720*/  @!P0 IMAD.MOV.U32 R14, RZ, RZ, RZ ;  /* 0x000000ffff0e8224 */ /* 0x000fe200078e00ff */
[----:B------:R-:W-:Y:S01]  /*2730*/  @!P0 SEL R12, R12, 0x7ff00000, !P3 ;  /* 0x7ff000000c0c8807 */ /* 0x000fe20005800000 */
[----:B------:R-:W-:-:S04]  /*2740*/  DADD R8, -R10, 2.625 ;  /* 0x400500000a087429 */ /* 0x000fc80000000100 */
[----:B------:R-:W-:Y:S01]  /*2750*/  @!P0 IMAD.MOV.U32 R15, RZ, RZ, R12 ;  /* 0x000000ffff0f8224 */ /* 0x000fe200078e000c */
[----:B------:R-:W-:-:S04]  /*2760*/  FSEL R12, R14, RZ, P2 ;  /* 0x000000ff0e0c7208 */ /* 0x000fc80001000000 */
[----:B------:R-:W-:-:S06]  /*2770*/  FSEL R13, R15, 1.875, P2 ;  /* 0x3ff000000f0d7808 */ /* 0x000fcc0001000000 */
[----:B------:R-:W-:-:S08]  /*2780*/  DFMA R10, R10, R12, R8 ;  /* 0x0000000c0a0a722b */ /* 0x000fd00000000008 */
[----:B------:R-:W-:-:S10]  /*2790*/  DADD R12, -RZ, |R10| ;  /* 0x00000000ff0c7229 */ /* 0x000fd4000000050a */
[----:B------:R-:W-:-:S07]  /*27a0*/  IMAD.MOV.U32 R25, RZ, RZ, R13 ;  /* 0x000000ffff197224 */ /* 0x000fce00078e000d */
[----:B------:R-:W-:Y:S05]  /*27b0*/  CALL.REL.NOINC `($_Z7mainGPUPfS_P8Particleiii$__internal_accurate_pow) ;  /* 0x0000003000e07944 */ /* 0x000fea0003c00000 */
[----:B------:R-:W-:Y:S05]  /*27c0*/  BSYNC.RECONVERGENT B0 ;  /* 0x0000000000007941 */ /* 0x000fea0003800200 */
.L_x_42:
[C---:B------:R-:W-:Y:S01]  /*27d0*/  DADD R8, R10.reuse, 2 ;  /* 0x400000000a087429 */ /* 0x040fe20000000000 */
[----:B------:R-:W-:Y:S01]  /*27e0*/  BSSY.RECONVERGENT B0, `(.L_x_43) ;  /* 0x000000e000007945 */ /* 0x000fe20003800200 */
[C---:B------:R-:W-:Y:S01]  /*27f0*/  DSETP.NEU.AND P0, PT, R10.reuse, RZ, PT ;  /* 0x000000ff0a00722a */ /* 0x040fe20003f0d000 */
[----:B------:R-:W-:Y:S01]  /*2800*/  IMAD.MOV.U32 R15, RZ, RZ, R13 ;  /* 0x000000ffff0f7224 */ /* 0x000fe200078e000d */
[----:B------:R-:W-:-:S06]  /*2810*/  DSETP.NEU.AND P2, PT, R10, 1, PT ;  /* 0x3ff000000a00742a */ /* 0x000fcc0003f4d000 */
        /* <DEDUP_REMOVED lines=10> */
.L_x_44:
[----:B------:R-:W-:Y:S05]  /*28c0*/  BSYNC.RECONVERGENT B0 ;  /* 0x0000000000007941 */ /* 0x000fea0003800200 */
.L_x_43:
[----:B------:R-:W-:Y:S02]  /*28d0*/  FSEL R38, R14, RZ, P2 ;  /* 0x000000ff0e267208 */ /* 0x000fe40001000000 */
[----:B------:R-:W-:-:S06]  /*28e0*/  FSEL R39, R15, 1.875, P2 ;  /* 0x3ff000000f277808 */ /* 0x000fcc0001000000 */
[----:B------:R-:W-:-:S11]  /*28f0*/  DADD R38, R40, R38 ;  /* 0x0000000028267229 */ /* 0x000fd60000000026 */
.L_x_7:
[----:B------:R-:W0:Y:S01]  /*2900*/  LDC.64 R10, c[0x0][0x390] ;  /* 0x0000e400ff0a7b82 */ /* 0x000e220000000a00 */
[----:B------:R-:W1:Y:S07]  /*2910*/  F2F.F32.F64 R39, R38 ;  /* 0x0000002600277310 */ /* 0x000e6e0000301000 */
[----:B------:R-:W2:Y:S01]  /*2920*/  LDC.64 R8, c[0x4][0x48] ;  /* 0x01001200ff087b82 */ /* 0x000ea20000000a00 */
[----:B0-----:R-:W-:-:S05]  /*2930*/  IMAD.WIDE R10, R21, 0x20, R10 ;  /* 0x00000020150a7825 */ /* 0x001fca00078e020a */
[----:B------:R0:W-:Y:S04]  /*2940*/  STG.E desc[UR10][R10.64+0x8], R7 ;  /* 0x000008070a007986 */ /* 0x0001e8000c10190a */
[----:B------:R0:W-:Y:S04]  /*2950*/  STG.E desc[UR10][R10.64+0xc], R20 ;  /* 0x00000c140a007986 */ /* 0x0001e8000c10190a */
[----:B------:R0:W-:Y:S04]  /*2960*/  STG.E desc[UR10][R10.64], R5 ;  /* 0x000000050a007986 */ /* 0x0001e8000c10190a */
[----:B------:R0:W-:Y:S04]  /*2970*/  STG.E desc[UR10][R10.64+0x14], R5 ;  /* 0x000014050a007986 */ /* 0x0001e8000c10190a */
[----:B------:R0:W-:Y:S04]  /*2980*/  STG.E desc[UR10][R10.64+0x4], R6 ;  /* 0x000004060a007986 */ /* 0x0001e8000c10190a */
[----:B------:R0:W-:Y:S04]  /*2990*/  STG.E desc[UR10][R10.64+0x18], R6 ;  /* 0x000018060a007986 */ /* 0x0001e8000c10190a */
[----:B-1----:R0:W-:Y:S04]  /*29a0*/  STG.E desc[UR10][R10.64+0x10], R39 ;  /* 0x000010270a007986 */ /* 0x0021e8000c10190a */
[----:B------:R0:W-:Y:S01]  /*29b0*/  STG.E desc[UR10][R10.64+0x1c], R39 ;  /* 0x00001c270a007986 */ /* 0x0001e2000c10190a */
[----:B------:R-:W-:Y:S06]  /*29c0*/  BAR.SYNC.DEFER_BLOCKING 0x0 ;  /* 0x0000000000007b1d */ /* 0x000fec0000010000 */
[----:B------:R-:W3:Y:S04]  /*29d0*/  LDG.E R13, desc[UR10][R10.64+0x10] ;  /* 0x0000100a0a0d7981 */ /* 0x000ee8000c1e1900 */
[----:B--2---:R-:W3:Y:S01]  /*29e0*/  LDG.E R12, desc[UR10][R8.64] ;  /* 0x0000000a080c7981 */ /* 0x004ee2000c1e1900 */
[----:B------:R-:W-:Y:S01]  /*29f0*/  BSSY.RECONVERGENT B0, `(.L_x_45) ;  /* 0x0000009000007945 */ /* 0x000fe20003800200 */
[----:B---3--:R-:W-:-:S13]  /*2a00*/  FSETP.GEU.AND P0, PT, R13, R12, PT ;  /* 0x0000000c0d00720b */ /* 0x008fda0003f0e000 */
[----:B0-----:R-:W-:Y:S05]  /*2a10*/  @P0 BRA `(.L_x_46) ;  /* 0x0000000000180947 */ /* 0x001fea0003800000 */
[----:B------:R0:W-:Y:S04]  /*2a20*/  STG.E desc[UR10][R8.64], R13 ;  /* 0x0000000d08007986 */ /* 0x0001e8000c10190a */
[----:B------:R-:W2:Y:S01]  /*2a30*/  LDG.E R5, desc[UR10][R10.64] ;  /* 0x0000000a0a057981 */ /* 0x000ea2000c1e1900 */
[----:B------:R-:W2:Y:S03]  /*2a40*/  LDC.64 R6, c[0x4][0x40] ;  /* 0x01001000ff067b82 */ /* 0x000ea60000000a00 */
[----:B--2---:R0:W-:Y:S04]  /*2a50*/  STG.E desc[UR10][R6.64], R5 ;  /* 0x0000000506007986 */ /* 0x0041e8000c10190a */
[----:B------:R-:W2:Y:S04]  /*2a60*/  LDG.E R15, desc[UR10][R10.64+0x4] ;  /* 0x0000040a0a0f7981 */ /* 0x000ea8000c1e1900 */
[----:B--2---:R0:W-:Y:S02]  /*2a70*/  STG.E desc[UR10][R6.64+0x4], R15 ;  /* 0x0000040f06007986 */ /* 0x0041e4000c10190a */
.L_x_46:
[----:B------:R-:W-:Y:S05]  /*2a80*/  BSYNC.RECONVERGENT B0 ;  /* 0x0000000000007941 */ /* 0x000fea0003800200 */
.L_x_45:
[----:B------:R-:W1:Y:S02]  /*2a90*/  LDCU UR5, c[0x0][0x39c] ;  /* 0x00007380ff0577ac */ /* 0x000e640008000800 */
[----:B-1----:R-:W-:-:S09]  /*2aa0*/  UISETP.GE.AND UP0, UPT, UR5, 0x1, UPT ;  /* 0x000000010500788c */ /* 0x002fd2000bf06270 */
[----:B------:R-:W-:Y:S05]  /*2ab0*/  BRA.U !UP0, `(.L_x_47) ;  /* 0x0000002d08f87547 */ /* 0x000fea000b800000 */
[----:B0-----:R-:W-:Y:S01]  /*2ac0*/  IMAD.MOV.U32 R6, RZ, RZ, -0x23270784 ;  /* 0xdcd8f87cff067424 */ /* 0x001fe200078e00ff */
[----:B------:R-:W0:Y:S01]  /*2ad0*/  LDCU.64 UR12, c[0x4][0x58] ;  /* 0x01000b00ff0c77ac */ /* 0x000e220008000a00 */
[----:B------:R-:W-:Y:S01]  /*2ae0*/  IMAD.MOV.U32 R14, RZ, RZ, -0x75bd8fc ;  /* 0xf8a42704ff0e7424 */ /* 0x000fe200078e00ff */
[----:B------:R-:W-:-:S12]  /*2af0*/  UIADD3 UR5, UPT, UPT, -UR5, URZ, URZ ;  /* 0x000000ff05057290 */ /* 0x000fd8000fffe1ff */
.L_x_114:
[----:B-1----:R-:W1:Y:S01]  /*2b00*/  LDC.64 R12, c[0x4][0x40] ;  /* 0x01001000ff0c7b82 */ /* 0x002e620000000a00 */
[----:B------:R-:W2:Y:S04]  /*2b10*/  LDG.E R20, desc[UR10][R10.64+0x14] ;  /* 0x0000140a0a147981 */ /* 0x000ea8000c1e1900 */
[----:B------:R-:W2:Y:S04]  /*2b20*/  LDG.E R7, desc[UR10][R10.64] ;  /* 0x0000000a0a077981 */ /* 0x000ea8000c1e1900 */
[----:B------:R-:W3:Y:S04]  /*2b30*/  LDG.E R18, desc[UR10][R10.64+0x8] ;  /* 0x0000080a0a127981 */ /* 0x000ee8000c1e1900 */
[----:B------:R4:W5:Y:S04]  /*2b40*/  LDG.E R24, desc[UR10][R10.64+0x4] ;  /* 0x0000040a0a187981 */ /* 0x000968000c1e1900 */
[----:B------:R4:W5:Y:S04]  /*2b50*/  LDG.E R15, desc[UR10][R10.64+0x18] ;  /* 0x0000180a0a0f7981 */ /* 0x000968000c1e1900 */
[----:B-1----:R-:W4:Y:S01]  /*2b60*/  LDG.E R22, desc[UR10][R12.64] ;  /* 0x0000000a0c167981 */ /* 0x002f22000c1e1900 */
[----:B------:R-:W-:-:S04]  /*2b70*/  SHF.R.U32.HI R5, RZ, 0x2, R4 ;  /* 0x00000002ff057819 */ /* 0x000fc80000011604 */
[----:B------:R-:W-:Y:S01]  /*2b80*/  LOP3.LUT R5, R5, R4, RZ, 0x3c, !PT ;  /* 0x0000000405057212 */ /* 0x000fe200078e3cff */
[----:B------:R-:W-:-:S04]  /*2b90*/  IMAD.SHL.U32 R17, R0, 0x10, RZ ;  /* 0x0000001000117824 */ /* 0x000fc800078e00ff */
[----:B------:R-:W-:Y:S01]  /*2ba0*/  IMAD.SHL.U32 R4, R5, 0x2, RZ ;  /* 0x0000000205047824 */ /* 0x000fe200078e00ff */
[----:B------:R-:W-:-:S04]  /*2bb0*/  SHF.R.U32.HI R19, RZ, 0x2, R2 ;  /* 0x00000002ff137819 */ /* 0x000fc80000011602 */
[----:B------:R-:W-:Y:S02]  /*2bc0*/  LOP3.LUT R4, R0, R17, R4, 0x96, !PT ;  /* 0x0000001100047212 */ /* 0x000fe400078e9604 */
[----:B------:R-:W-:Y:S02]  /*2bd0*/  LOP3.LUT R19, R19, R2, RZ, 0x3c, !PT ;  /* 0x0000000213137212 */ /* 0x000fe400078e3cff */
[----:B------:R-:W-:-:S03]  /*2be0*/  LOP3.LUT R2, R4, R5, RZ, 0x3c, !PT ;  /* 0x0000000504027212 */ /* 0x000fc600078e3cff */
[----:B------:R-:W-:Y:S02]  /*2bf0*/  IMAD.SHL.U32 R5, R19, 0x2, RZ ;  /* 0x0000000213057824 */ /* 0x000fe400078e00ff */
[C---:B------:R-:W-:Y:S02]  /*2c00*/  IMAD.SHL.U32 R16, R2.reuse, 0x10, RZ ;  /* 0x0000001002107824 */ /* 0x040fe400078e00ff */
[----:B------:R-:W-:-:S03]  /*2c10*/  IMAD.IADD R4, R2, 0x1, R3 ;  /* 0x0000000102047824 */ /* 0x000fc600078e0203 */
[----:B------:R-:W-:Y:S01]  /*2c20*/  LOP3.LUT R19, R19, R5, R16, 0x96, !PT ;  /* 0x0000000513137212 */ /* 0x000fe200078e9610 */
[----:B------:R-:W-:Y:S01]  /*2c30*/  IMAD.MOV.U32 R16, RZ, RZ, 0x2f800000 ;  /* 0x2f800000ff107424 */ /* 0x000fe200078e00ff */
[----:B------:R-:W-:Y:S02]  /*2c40*/  I2FP.F32.U32 R5, R4 ;  /* 0x0000000400057245 */ /* 0x000fe40000201000 */
[----:B------:R-:W-:-:S03]  /*2c50*/  LOP3.LUT R4, R19, R2, RZ, 0x3c, !PT ;  /* 0x0000000213047212 */ /* 0x000fc600078e3cff */
[----:B------:R-:W-:Y:S01]  /*2c60*/  FFMA R5, R5, R16, 1.1641532182693481445e-10 ;  /* 0x2f00000005057423 */ /* 0x000fe20000000010 */
[----:B------:R-:W-:-:S03]  /*2c70*/  IADD3 R17, PT, PT, R3, 0x587c5, R4 ;  /* 0x000587c503117810 */ /* 0x000fc60007ffe004 */
[----:B------:R-:W-:Y:S01]  /*2c80*/  FMUL R5, R5, 1.2000000476837158203 ;  /* 0x3f99999a05057820 */ /* 0x000fe20000400000 */
[----:B------:R-:W-:-:S05]  /*2c90*/  I2FP.F32.U32 R17, R17 ;  /* 0x0000001100117245 */ /* 0x000fca0000201000 */
[----:B------:R-:W-:Y:S01]  /*2ca0*/  FFMA R17, R17, R16, 1.1641532182693481445e-10 ;  /* 0x2f00000011117423 */ /* 0x000fe20000000010 */
[----:B------:R-:W-:Y:S01]  /*2cb0*/  UIADD3 UR5, UPT, UPT, UR5, 0x1, URZ ;  /* 0x0000000105057890 */ /* 0x000fe2000fffe0ff */
[----:B------:R-:W-:Y:S03]  /*2cc0*/  BSSY.RECONVERGENT B0, `(.L_x_48) ;  /* 0x0000012000007945 */ /* 0x000fe60003800200 */
[----:B------:R-:W-:Y:S01]  /*2cd0*/  UISETP.NE.AND UP1, UPT, UR5, URZ, UPT ;  /* 0x000000ff0500728c */ /* 0x000fe2000bf25270 */
[----:B--2---:R-:W-:-:S04]  /*2ce0*/  FADD R20, R20, -R7 ;  /* 0x8000000714147221 */ /* 0x004fc80000000000 */
[----:B------:R-:W-:-:S04]  /*2cf0*/  FMUL R5, R5, R20 ;  /* 0x0000001405057220 */ /* 0x000fc80000400000 */
[----:B---3--:R-:W-:Y:S01]  /*2d00*/  FFMA R5, R18, 0.5, R5 ;  /* 0x3f00000012057823 */ /* 0x008fe20000000005 */
[----:B------:R-:W-:Y:S01]  /*2d10*/  FMUL R18, R17, 1.2000000476837158203 ;  /* 0x3f99999a11127820 */ /* 0x000fe20000400000 */
[----:B----4-:R-:W-:-:S04]  /*2d20*/  FADD R22, -R7, R22 ;  /* 0x0000001607167221 */ /* 0x010fc80000000100 */
[----:B------:R-:W-:-:S05]  /*2d30*/  FFMA R5, R18, R22, R5 ;  /* 0x0000001612057223 */ /* 0x000fca0000000005 */
[----:B------:R-:W-:Y:S01]  /*2d40*/  FSETP.GEU.AND P0, PT, R5, -100, PT ;  /* 0xc2c800000500780b */ /* 0x000fe20003f0e000 */
[----:B------:R1:W-:-:S12]  /*2d50*/  STG.E desc[UR10][R10.64+0x8], R5 ;  /* 0x000008050a007986 */ /* 0x0003d8000c10190a */
[----:B------:R-:W-:-:S05]  /*2d60*/  @!P0 IMAD.MOV.U32 R17, RZ, RZ, -0x3d380000 ;  /* 0xc2c80000ff118424 */ /* 0x000fca00078e00ff */
[----:B------:R2:W-:Y:S01]  /*2d70*/  @!P0 STG.E desc[UR10][R10.64+0x8], R17 ;  /* 0x000008110a008986 */ /* 0x0005e2000c10190a */
[----:B-1----:R-:W-:Y:S01]  /*2d80*/  @!P0 IMAD.MOV.U32 R5, RZ, RZ, -0x3d380000 ;  /* 0xc2c80000ff058424 */ /* 0x002fe200078e00ff */
[----:B------:R-:W-:Y:S06]  /*2d90*/  @!P0 BRA `(.L_x_49) ;  /* 0x0000000000108947 */ /* 0x000fec0003800000 */
[----:B------:R-:W-:-:S13]  /*2da0*/  FSETP.GT.AND P0, PT, R5, 100, PT ;  /* 0x42c800000500780b */ /* 0x000fda0003f04000 */
[----:B--2---:R-:W-:Y:S02]  /*2db0*/  @P0 IMAD.MOV.U32 R17, RZ, RZ, 0x42c80000 ;  /* 0x42c80000ff110424 */ /* 0x004fe400078e00ff */
[----:B------:R-:W-:-:S03]  /*2dc0*/  @P0 IMAD.MOV.U32 R5, RZ, RZ, 0x42c80000 ;  /* 0x42c80000ff050424 */ /* 0x000fc600078e00ff */
[----:B------:R1:W-:Y:S04]  /*2dd0*/  @P0 STG.E desc[UR10][R10.64+0x8], R17 ;  /* 0x000008110a000986 */ /* 0x0003e8000c10190a */
.L_x_49:
[----:B0-----:R-:W-:Y:S05]  /*2de0*/  BSYNC.RECONVERGENT B0 ;  /* 0x0000000000007941 */ /* 0x001fea0003800200 */
.L_x_48:
[----:B------:R-:W-:Y:S01]  /*2df0*/  FADD R7, R7, R5 ;  /* 0x0000000507077221 */ /* 0x000fe20000000000 */
[----:B------:R-:W3:Y:S04]  /*2e00*/  LDG.E R18, desc[UR10][R10.64+0xc] ;  /* 0x00000c0a0a127981 */ /* 0x000ee8000c1e1900 */
[----:B------:R0:W-:Y:S04]  /*2e10*/  STG.E desc[UR10][R10.64], R7 ;  /* 0x000000070a007986 */ /* 0x0001e8000c10190a */
[----:B------:R4:W3:Y:S01]  /*2e20*/  LDG.E R21, desc[UR10][R12.64+0x4] ;  /* 0x0000040a0c157981 */ /* 0x0008e2000c1e1900 */
[----:B------:R-:W-:Y:S01]  /*2e30*/  SHF.R.U32.HI R5, RZ, 0x2, R14 ;  /* 0x00000002ff057819 */ /* 0x000fe2000001160e */
[----:B-12---:R-:W-:Y:S01]  /*2e40*/  IMAD.SHL.U32 R17, R4, 0x10, RZ ;  /* 0x0000001004117824 */ /* 0x006fe200078e00ff */
[----:B------:R-:W-:Y:S01]  /*2e50*/  SHF.R.U32.HI R19, RZ, 0x2, R6 ;  /* 0x00000002ff137819 */ /* 0x000fe20000011606 */
[----:B-----5:R-:W-:Y:S01]  /*2e60*/  FADD R15, R15, -R24 ;  /* 0x800000180f0f7221 */ /* 0x020fe20000000000 */
[----:B------:R-:W-:Y:S01]  /*2e70*/  LOP3.LUT R5, R5, R14, RZ, 0x3c, !PT ;  /* 0x0000000e05057212 */ /* 0x000fe200078e3cff */
[----:B------:R-:W-:Y:S01]  /*2e80*/  BSSY.RECONVERGENT B0, `(.L_x_50) ;  /* 0x0000022000007945 */ /* 0x000fe20003800200 */
[----:B------:R-:W-:-:S03]  /*2e90*/  LOP3.LUT R19, R19, R6, RZ, 0x3c, !PT ;  /* 0x0000000613137212 */ /* 0x000fc600078e3cff */
[----:B------:R-:W-:-:S05]  /*2ea0*/  IMAD.SHL.U32 R14, R5, 0x2, RZ ;  /* 0x00000002050e7824 */ /* 0x000fca00078e00ff */
[----:B------:R-:W-:Y:S01]  /*2eb0*/  LOP3.LUT R14, R4, R17, R14, 0x96, !PT ;  /* 0x00000011040e7212 */ /* 0x000fe200078e960e */
[----:B------:R-:W-:-:S03]  /*2ec0*/  IMAD.SHL.U32 R17, R19, 0x2, RZ ;  /* 0x0000000213117824 */ /* 0x000fc600078e00ff */
[----:B------:R-:W-:-:S04]  /*2ed0*/  LOP3.LUT R6, R14, R5, RZ, 0x3c, !PT ;  /* 0x000000050e067212 */ /* 0x000fc800078e3cff */
[----:B------:R-:W-:Y:S01]  /*2ee0*/  IADD3 R5, PT, PT, R3, 0xb0f8a, R6 ;  /* 0x000b0f8a03057810 */ /* 0x000fe20007ffe006 */
[----:B------:R-:W-:-:S03]  /*2ef0*/  IMAD.SHL.U32 R14, R6, 0x10, RZ ;  /* 0x00000010060e7824 */ /* 0x000fc600078e00ff */
[----:B----4-:R-:W-:Y:S01]  /*2f00*/  I2FP.F32.U32 R13, R5 ;  /* 0x00000005000d7245 */ /* 0x010fe20000201000 */
[----:B------:R-:W-:Y:S01]  /*2f10*/  IMAD.MOV.U32 R5, RZ, RZ, R0 ;  /* 0x000000ffff057224 */ /* 0x000fe200078e0000 */
[----:B------:R-:W-:-:S03]  /*2f20*/  LOP3.LUT R17, R19, R17, R14, 0x96, !PT ;  /* 0x0000001113117212 */ /* 0x000fc600078e960e */
[----:B------:R-:W-:Y:S01]  /*2f30*/  FFMA R13, R13, R16, 1.1641532182693481445e-10 ;  /* 0x2f0000000d0d7423 */ /* 0x000fe20000000010 */
[----:B------:R-:W-:-:S03]  /*2f40*/  LOP3.LUT R0, R17, R6, RZ, 0x3c, !PT ;  /* 0x0000000611007212 */ /* 0x000fc600078e3cff */
[----:B------:R-:W-:Y:S01]  /*2f50*/  FMUL R14, R13, 1.2000000476837158203 ;  /* 0x3f99999a0d0e7820 */ /* 0x000fe20000400000 */
[----:B------:R-:W-:-:S03]  /*2f60*/  IADD3 R12, PT, PT, R3, 0x10974f, R0 ;  /* 0x0010974f030c7810 */ /* 0x000fc60007ffe000 */
[----:B------:R-:W-:Y:S01]  /*2f70*/  FMUL R15, R14, R15 ;  /* 0x0000000f0e0f7220 */ /* 0x000fe20000400000 */
[----:B------:R-:W-:-:S05]  /*2f80*/  I2FP.F32.U32 R13, R12 ;  /* 0x0000000c000d7245 */ /* 0x000fca0000201000 */
[----:B------:R-:W-:-:S04]  /*2f90*/  FFMA R13, R13, R16, 1.1641532182693481445e-10 ;  /* 0x2f0000000d0d7423 */ /* 0x000fc80000000010 */
[----:B------:R-:W-:Y:S01]  /*2fa0*/  FMUL R12, R13, 1.2000000476837158203 ;  /* 0x3f99999a0d0c7820 */ /* 0x000fe20000400000 */
[----:B---3--:R-:W-:Y:S01]  /*2fb0*/  FFMA R15, R18, 0.5, R15 ;  /* 0x3f000000120f7823 */ /* 0x008fe2000000000f */
[----:B------:R-:W-:-:S04]  /*2fc0*/  FADD R21, -R24, R21 ;  /* 0x0000001518157221 */ /* 0x000fc80000000100 */
[----:B------:R-:W-:-:S05]  /*2fd0*/  FFMA R15, R12, R21, R15 ;  /* 0x000000150c0f7223 */ /* 0x000fca000000000f */
[----:B------:R0:W-:Y:S01]  /*2fe0*/  STG.E desc[UR10][R10.64+0xc], R15 ;  /* 0x00000c0f0a007986 */ /* 0x0001e2000c10190a */
[----:B------:R-:W-:-:S13]  /*2ff0*/  FSETP.GEU.AND P0, PT, R15, -100, PT ;  /* 0xc2c800000f00780b */ /* 0x000fda0003f0e000 */
[----:B0-----:R-:W-:Y:S05]  /*3000*/  @!P0 BRA `(.L_x_51) ;  /* 0x0000000000188947 */ /* 0x001fea0003800000 */
[----:B------:R-:W-:-:S13]  /*3010*/  FSETP.GT.AND P0, PT, R15, 100, PT ;  /* 0x42c800000f00780b */ /* 0x000fda0003f04000 */
[----:B------:R-:W-:Y:S05]  /*3020*/  @!P0 BRA `(.L_x_52) ;  /* 0x00000000001c8947 */ /* 0x000fea0003800000 */
[----:B------:R-:W-:Y:S02]  /*3030*/  IMAD.MOV.U32 R13, RZ, RZ, 0x42c80000 ;  /* 0x42c80000ff0d7424 */ /* 0x000fe400078e00ff */
[----:B------:R-:W-:-:S03]  /*3040*/  IMAD.MOV.U32 R15, RZ, RZ, 0x42c80000 ;  /* 0x42c80000ff0f7424 */ /* 0x000fc600078e00ff */
[----:B------:R1:W-:Y:S01]  /*3050*/  STG.E desc[UR10][R10.64+0xc], R13 ;  /* 0x00000c0d0a007986 */ /* 0x0003e2000c10190a */
[----:B------:R-:W-:Y:S05]  /*3060*/  BRA `(.L_x_52) ;  /* 0x00000000000c7947 */ /* 0x000fea0003800000 */
.L_x_51:
[----:B------:R-:W-:Y:S02]  /*3070*/  IMAD.MOV.U32 R13, RZ, RZ, -0x3d380000 ;  /* 0xc2c80000ff0d7424 */ /* 0x000fe400078e00ff */
[----:B------:R-:W-:-:S03]  /*3080*/  IMAD.MOV.U32 R15, RZ, RZ, -0x3d380000 ;  /* 0xc2c80000ff0f7424 */ /* 0x000fc600078e00ff */
[----:B------:R0:W-:Y:S04]  /*3090*/  STG.E desc[UR10][R10.64+0xc], R13 ;  /* 0x00000c0d0a007986 */ /* 0x0001e8000c10190a */
.L_x_52:
[----:B------:R-:W-:Y:S05]  /*30a0*/  BSYNC.RECONVERGENT B0 ;  /* 0x0000000000007941 */ /* 0x000fea0003800200 */
.L_x_50:
[----:B01----:R-:W0:Y:S01]  /*30b0*/  LDC R13, c[0x0][0x398] ;  /* 0x0000e600ff0d7b82 */ /* 0x003e220000000800 */
[----:B------:R-:W-:-:S05]  /*30c0*/  FADD R24, R24, R15 ;  /* 0x0000000f18187221 */ /* 0x000fca0000000000 */
[----:B------:R1:W-:Y:S01]  /*30d0*/  STG.E desc[UR10][R10.64+0x4], R24 ;  /* 0x000004180a007986 */ /* 0x0003e2000c10190a */
[----:B0-----:R-:W-:-:S13]  /*30e0*/  ISETP.GT.AND P0, PT, R13, 0x1, PT ;  /* 0x000000010d00780c */ /* 0x001fda0003f04270 */
[----:B-1----:R-:W-:Y:S05]  /*30f0*/  @P0 BRA `(.L_x_53) ;  /* 0x0000000400d80947 */ /* 0x002fea0003800000 */
[----:B------:R-:W-:-:S05]  /*3100*/  VIMNMX.U32 R13, PT, PT, R13, 0x2, PT ;  /* 0x000000020d0d7848 */ /* 0x000fca0003fe0000 */
[----:B------:R-:W-:-:S04]  /*3110*/  IMAD.SHL.U32 R14, R13, 0x4, RZ ;  /* 0x000000040d0e7824 */ /* 0x000fc800078e00ff */
[----:B------:R-:W0:Y:S02]  /*3120*/  LDC R12, c[0x2][R14+0x1c] ;  /* 0x008007000e0c7b82 */ /* 0x000e240000000800 */
[----:B0-----:R-:W-:-:S04]  /*3130*/  SHF.R.S32.HI R13, RZ, 0x1f, R12 ;  /* 0x0000001fff0d7819 */ /* 0x001fc8000001140c */
.L_x_133:
[----:B------:R-:W-:Y:S05]  /*3140*/  BRX R12 -0x3150                                                                     (*"BRANCH_TARGETS .L_x_134,.L_x_135,.L_x_136"*) ;  /* 0xffffffcc0cac7949 */ /* 0x000fea000383ffff */
.L_x_135:
        /* <DEDUP_REMOVED lines=10> */
.L_x_54:
[----:B------:R-:W-:Y:S01]  /*31f0*/  FFMA R21, R7, 2, R24 ;  /* 0x4000000007157823 */ /* 0x000fe20000000018 */
[----:B------:R-:W-:Y:S01]  /*3200*/  DADD R16, R40, 2 ;  /* 0x4000000028107429 */ /* 0x000fe20000000000 */
[C---:B------:R-:W-:Y:S01]  /*3210*/  FSETP.NEU.AND P0, PT, R20.reuse, RZ, PT ;  /* 0x000000ff1400720b */ /* 0x040fe20003f0d000 */
[----:B------:R-:W-:Y:S01]  /*3220*/  BSSY.RECONVERGENT B0, `(.L_x_55) ;  /* 0x0000012000007945 */ /* 0x000fe20003800200 */
[----:B------:R-:W-:Y:S01]  /*3230*/  FADD R21, R21, -5 ;  /* 0xc0a0000015157421 */ /* 0x000fe20000000000 */
[----:B------:R-:W-:Y:S02]  /*3240*/  FSETP.NEU.AND P2, PT, R20, 1, PT ;  /* 0x3f8000001400780b */ /* 0x000fe40003f4d000 */
[----:B------:R-:W-:Y:S01]  /*3250*/  FSEL R14, R14, RZ, P0 ;  /* 0x000000ff0e0e7208 */ /* 0x000fe20000000000 */
[----:B------:R-:W0:Y:S01]  /*3260*/  F2F.F64.F32 R38, R21 ;  /* 0x0000001500267310 */ /* 0x000e220000201800 */
[----:B------:R-:W-:Y:S02]  /*3270*/  FSEL R15, R13, RZ, P0 ;  /* 0x000000ff0d0f7208 */ /* 0x000fe40000000000 */
[----:B------:R-:W-:-:S04]  /*3280*/  LOP3.LUT R12, R17, 0x7ff00000, RZ, 0xc0, !PT ;  /* 0x7ff00000110c7812 */ /* 0x000fc800078ec0ff */
[----:B------:R-:W-:Y:S01]  /*3290*/  ISETP.NE.AND P1, PT, R12, 0x7ff00000, PT ;  /* 0x7ff000000c00780c */ /* 0x000fe20003f25270 */
[----:B0-----:R-:W-:-:S10]  /*32a0*/  DADD R16, -RZ, |R38| ;  /* 0x00000000ff107229 */ /* 0x001fd40000000526 */
[----:B------:R-:W-:Y:S02]  /*32b0*/  IMAD.MOV.U32 R12, RZ, RZ, R16 ;  /* 0x000000ffff0c7224 */ /* 0x000fe400078e0010 */
        /* <DEDUP_REMOVED lines=8> */
.L_x_56:
[----:B------:R-:W-:Y:S05]  /*3340*/  BSYNC.RECONVERGENT B0 ;  /* 0x0000000000007941 */ /* 0x000fea0003800200 */
.L_x_55:
[----:B------:R-:W-:Y:S01]  /*3350*/  BSSY.RECONVERGENT B0, `(.L_x_57) ;  /* 0x0000006000007945 */ /* 0x000fe20003800200 */
[----:B------:R-:W-:Y:S01]  /*3360*/  FSEL R40, R14, RZ, P2 ;  /* 0x000000ff0e287208 */ /* 0x000fe20001000000 */
[----:B------:R-:W-:Y:S01]  /*3370*/  UMOV UR7, 0x40000000 ;  /* 0x4000000000077882 */ /* 0x000fe20000000000 */
[----:B------:R-:W-:Y:S02]  /*3380*/  FSEL R41, R15, 1.875, P2 ;  /* 0x3ff000000f297808 */ /* 0x000fe40001000000 */
[----:B------:R-:W-:-:S07]  /*3390*/  MOV R36, 0x33b0 ;  /* 0x000033b000247802 */ /* 0x000fce0000000f00 */
[----:B------:R-:W-:Y:S05]  /*33a0*/  CALL.REL.NOINC `($_Z7mainGPUPfS_P8Particleiii$__internal_accurate_pow) ;  /* 0x0000002400e47944 */ /* 0x000fea0003c00000 */
[----:B------:R-:W-:Y:S05]  /*33b0*/  BSYNC.RECONVERGENT B0 ;  /* 0x0000000000007941 */ /* 0x000fea0003800200 */
.L_x_57:
[----:B------:R-:W-:Y:S01]  /*33c0*/  DADD R16, R38, 2 ;  /* 0x4000000026107429 */ /* 0x000fe20000000000 */
[C---:B------:R-:W-:Y:S01]  /*33d0*/  FSETP.NEU.AND P0, PT, R21.reuse, RZ, PT ;  /* 0x000000ff1500720b */ /* 0x040fe20003f0d000 */
[----:B------:R-:W-:Y:S01]  /*33e0*/  BSSY.RECONVERGENT B0, `(.L_x_58) ;  /* 0x000000d000007945 */ /* 0x000fe20003800200 */
[----:B------:R-:W-:Y:S02]  /*33f0*/  FSETP.NEU.AND P2, PT, R21, 1, PT ;  /* 0x3f8000001500780b */ /* 0x000fe40003f4d000 */
[----:B------:R-:W-:Y:S02]  /*3400*/  FSEL R14, R14, RZ, P0 ;  /* 0x000000ff0e0e7208 */ /* 0x000fe40000000000 */
[----:B------:R-:W-:-:S03]  /*3410*/  FSEL R15, R13, RZ, P0 ;  /* 0x000000ff0d0f7208 */ /* 0x000fc60000000000 */
[----:B------:R-:W-:-:S04]  /*3420*/  LOP3.LUT R16, R17, 0x7ff00000, RZ, 0xc0, !PT ;  /* 0x7ff0000011107812 */ /* 0x000fc800078ec0ff */
[----:B------:R-:W-:-:S13]  /*3430*/  ISETP.NE.AND P1, PT, R16, 0x7ff00000, PT ;  /* 0x7ff000001000780c */ /* 0x000fda0003f25270 */
[----:B------:R-:W-:Y:S05]  /*3440*/  @P1 BRA `(.L_x_59) ;  /* 0x0000000000181947 */ /* 0x000fea0003800000 */
[----:B------:R-:W-:-:S13]  /*3450*/  FSETP.NAN.AND P0, PT, R21, R21, PT ;  /* 0x000000151500720b */ /* 0x000fda0003f08000 */
[----:B------:R-:W-:Y:S01]  /*3460*/  @P0 DADD R14, R38, 2 ;  /* 0x40000000260e0429 */ /* 0x000fe20000000000 */
[----:B------:R-:W-:Y:S10]  /*3470*/  @P0 BRA `(.L_x_59) ;  /* 0x00000000000c0947 */ /* 0x000ff40003800000 */
[----:B------:R-:W-:-:S14]  /*3480*/  DSETP.NEU.AND P0, PT, |R38|, +INF , PT ;  /* 0x7ff000002600742a */ /* 0x000fdc0003f0d200 */
[----:B------:R-:W-:Y:S02]  /*3490*/  @!P0 IMAD.MOV.U32 R14, RZ, RZ, 0x0 ;  /* 0x00000000ff0e8424 */ /* 0x000fe400078e00ff */
[----:B------:R-:W-:-:S07]  /*34a0*/  @!P0 IMAD.MOV.U32 R15, RZ, RZ, 0x7ff00000 ;  /* 0x7ff00000ff0f8424 */ /* 0x000fce00078e00ff */
.L_x_59:
[----:B------:R-:W-:Y:S05]  /*34b0*/  BSYNC.RECONVERGENT B0 ;  /* 0x0000000000007941 */ /* 0x000fea0003800200 */
.L_x_58:
[----:B------:R-:W-:Y:S02]  /*34c0*/  FSEL R12, R14, RZ, P2 ;  /* 0x000000ff0e0c7208 */ /* 0x000fe40001000000 */
[----:B------:R-:W-:-:S06]  /*34d0*/  FSEL R13, R15, 1.875, P2 ;  /* 0x3ff000000f0d7808 */ /* 0x000fcc0001000000 */
[----:B------:R-:W-:Y:S01]  /*34e0*/  DADD R40, R40, R12 ;  /* 0x0000000028287229 */ /* 0x000fe2000000000c */
[----:B------:R-:W-:Y:S10]  /*34f0*/  BRA `(.L_x_60) ;  /* 0x0000002400187947 */ /* 0x000ff40003800000 */
.L_x_134:
        /* <DEDUP_REMOVED lines=8> */
.L_x_61:
[----:B------:R-:W-:Y:S01]  /*3580*/  DADD R16, R38, 2 ;  /* 0x4000000026107429 */ /* 0x000fe20000000000 */
[----:B------:R-:W0:Y:S01]  /*3590*/  F2F.F64.F32 R20, R24 ;  /* 0x0000001800147310 */ /* 0x000e220000201800 */
[----:B------:R-:W-:Y:S01]  /*35a0*/  FSETP.NEU.AND P0, PT, R7, RZ, PT ;  /* 0x000000ff0700720b */ /* 0x000fe20003f0d000 */
[----:B------:R-:W-:Y:S03]  /*35b0*/  BSSY.RECONVERGENT B0, `(.L_x_62) ;  /* 0x000000d000007945 */ /* 0x000fe60003800200 */
[----:B------:R-:W-:Y:S02]  /*35c0*/  FSEL R41, R13, RZ, P0 ;  /* 0x000000ff0d297208 */ /* 0x000fe40000000000 */
[----:B------:R-:W-:Y:S02]  /*35d0*/  FSEL R40, R14, RZ, P0 ;  /* 0x000000ff0e287208 */ /* 0x000fe40000000000 */
[----:B------:R-:W-:-:S04]  /*35e0*/  LOP3.LUT R16, R17, 0x7ff00000, RZ, 0xc0, !PT ;  /* 0x7ff0000011107812 */ /* 0x000fc800078ec0ff */
[----:B------:R-:W-:Y:S01]  /*35f0*/  ISETP.NE.AND P1, PT, R16, 0x7ff00000, PT ;  /* 0x7ff000001000780c */ /* 0x000fe20003f25270 */
[----:B0-----:R-:W-:-:S12]  /*3600*/  DADD R12, -RZ, |R20| ;  /* 0x00000000ff0c7229 */ /* 0x001fd80000000514 */
[----:B------:R-:W-:Y:S05]  /*3610*/  @P1 BRA `(.L_x_63) ;  /* 0x0000000000181947 */ /* 0x000fea0003800000 */
[----:B------:R-:W-:-:S13]  /*3620*/  FSETP.NAN.AND P0, PT, R7, R7, PT ;  /* 0x000000070700720b */ /* 0x000fda0003f08000 */
[----:B------:R-:W-:Y:S01]  /*3630*/  @P0 DADD R40, R38, 2 ;  /* 0x4000000026280429 */ /* 0x000fe20000000000 */
[----:B------:R-:W-:Y:S10]  /*3640*/  @P0 BRA `(.L_x_63) ;  /* 0x00000000000c0947 */ /* 0x000ff40003800000 */
[----:B------:R-:W-:-:S14]  /*3650*/  DSETP.NEU.AND P0, PT, |R38|, +INF , PT ;  /* 0x7ff000002600742a */ /* 0x000fdc0003f0d200 */
[----:B------:R-:W-:Y:S02]  /*3660*/  @!P0 IMAD.MOV.U32 R40, RZ, RZ, 0x0 ;  /* 0x00000000ff288424 */ /* 0x000fe400078e00ff */
[----:B------:R-:W-:-:S07]  /*3670*/  @!P0 IMAD.MOV.U32 R41, RZ, RZ, 0x7ff00000 ;  /* 0x7ff00000ff298424 */ /* 0x000fce00078e00ff */
.L_x_63:
[----:B------:R-:W-:Y:S05]  /*3680*/  BSYNC.RECONVERGENT B0 ;  /* 0x0000000000007941 */ /* 0x000fea0003800200 */
.L_x_62:
[----:B------:R-:W-:Y:S01]  /*3690*/  BSSY.RECONVERGENT B0, `(.L_x_64) ;  /* 0x0000005000007945 */ /* 0x000fe20003800200 */
[----:B------:R-:W-:Y:S01]  /*36a0*/  IMAD.MOV.U32 R25, RZ, RZ, R13 ;  /* 0x000000ffff197224 */ /* 0x000fe200078e000d */
[----:B------:R-:W-:Y:S01]  /*36b0*/  MOV R36, 0x36e0 ;  /* 0x000036e000247802 */ /* 0x000fe20000000f00 */
[----:B------:R-:W-:-:S06]  /*36c0*/  UMOV UR7, 0x40000000 ;  /* 0x4000000000077882 */ /* 0x000fcc0000000000 */
[----:B------:R-:W-:Y:S05]  /*36d0*/  CALL.REL.NOINC `($_Z7mainGPUPfS_P8Particleiii$__internal_accurate_pow) ;  /* 0x0000002400187944 */ /* 0x000fea0003c00000 */
[----:B------:R-:W-:Y:S05]  /*36e0*/  BSYNC.RECONVERGENT B0 ;  /* 0x0000000000007941 */ /* 0x000fea0003800200 */
.L_x_64:
[----:B------:R-:W-:Y:S01]  /*36f0*/  DADD R16, R20, 2 ;  /* 0x4000000014107429 */ /* 0x000fe20000000000 */
[C---:B------:R-:W-:Y:S01]  /*3700*/  FSETP.NEU.AND P0, PT, R24.reuse, RZ, PT ;  /* 0x000000ff1800720b */ /* 0x040fe20003f0d000 */
[----:B------:R-:W-:Y:S01]  /*3710*/  BSSY.RECONVERGENT B0, `(.L_x_65) ;  /* 0x0000010000007945 */ /* 0x000fe20003800200 */
[----:B------:R-:W-:Y:S02]  /*3720*/  FSETP.NEU.AND P3, PT, R7, 1, PT ;  /* 0x3f8000000700780b */ /* 0x000fe40003f6d000 */
[----:B------:R-:W-:Y:S02]  /*3730*/  FSETP.NEU.AND P2, PT, R24, 1, PT ;  /* 0x3f8000001800780b */ /* 0x000fe40003f4d000 */
[----:B------:R-:W-:Y:S02]  /*3740*/  FSEL R14, R14, RZ, P0 ;  /* 0x000000ff0e0e7208 */ /* 0x000fe40000000000 */
[----:B------:R-:W-:Y:S02]  /*3750*/  FSEL R15, R13, RZ, P0 ;  /* 0x000000ff0d0f7208 */ /* 0x000fe40000000000 */
[----:B------:R-:W-:-:S02]  /*3760*/  LOP3.LUT R16, R17, 0x7ff00000, RZ, 0xc0, !PT ;  /* 0x7ff0000011107812 */ /* 0x000fc400078ec0ff */
[----:B------:R-:W-:Y:S02]  /*3770*/  FSEL R40, R40, RZ, P3 ;  /* 0x000000ff28287208 */ /* 0x000fe40001800000 */
[----:B------:R-:W-:Y:S02]  /*3780*/  ISETP.NE.AND P1, PT, R16, 0x7ff00000, PT ;  /* 0x7ff000001000780c */ /* 0x000fe40003f25270 */
[----:B------:R-:W-:-:S11]  /*3790*/  FSEL R41, R41, 1.875, P3 ;  /* 0x3ff0000029297808 */ /* 0x000fd60001800000 */
[----:B------:R-:W-:Y:S05]  /*37a0*/  @P1 BRA `(.L_x_66) ;  /* 0x0000000000181947 */ /* 0x000fea0003800000 */
[----:B------:R-:W-:-:S13]  /*37b0*/  FSETP.NAN.AND P0, PT, R24, R24, PT ;  /* 0x000000181800720b */ /* 0x000fda0003f08000 */
[----:B------:R-:W-:Y:S01]  /*37c0*/  @P0 DADD R14, R20, 2 ;  /* 0x40000000140e0429 */ /* 0x000fe20000000000 */
[----:B------:R-:W-:Y:S10]  /*37d0*/  @P0 BRA `(.L_x_66) ;  /* 0x00000000000c0947 */ /* 0x000ff40003800000 */
[----:B------:R-:W-:-:S14]  /*37e0*/  DSETP.NEU.AND P0, PT, |R20|, +INF , PT ;  /* 0x7ff000001400742a */ /* 0x000fdc0003f0d200 */
[----:B------:R-:W-:Y:S02]  /*37f0*/  @!P0 IMAD.MOV.U32 R14, RZ, RZ, 0x0 ;  /* 0x00000000ff0e8424 */ /* 0x000fe400078e00ff */
[----:B------:R-:W-:-:S07]  /*3800*/  @!P0 IMAD.MOV.U32 R15, RZ, RZ, 0x7ff00000 ;  /* 0x7ff00000ff0f8424 */ /* 0x000fce00078e00ff */
.L_x_66:
[----:B------:R-:W-:Y:S05]  /*3810*/  BSYNC.RECONVERGENT B0 ;  /* 0x0000000000007941 */ /* 0x000fea0003800200 */
.L_x_65:
[----:B------:R-:W-:Y:S02]  /*3820*/  FSEL R12, R14, RZ, P2 ;  /* 0x000000ff0e0c7208 */ /* 0x000fe40001000000 */
[----:B------:R-:W-:-:S06]  /*3830*/  FSEL R13, R15, 1.875, P2 ;  /* 0x3ff000000f0d7808 */ /* 0x000fcc0001000000 */
[----:B------:R-:W-:Y:S01]  /*3840*/  DADD R40, R40, R12 ;  /* 0x0000000028287229 */ /* 0x000fe2000000000c */
[----:B------:R-:W-:Y:S10]  /*3850*/  BRA `(.L_x_60) ;  /* 0x0000002000407947 */ /* 0x000ff40003800000 */
.L_x_53:
[----:B------:R-:W-:-:S05]  /*3860*/  IMAD.MOV.U32 R12, RZ, RZ, -0x2 ;  /* 0xfffffffeff0c7424 */ /* 0x000fca00078e00ff */
[----:B------:R-:W-:-:S05]  /*3870*/  VIADDMNMX.U32 R12, R13, R12, 0x3, PT ;  /* 0x000000030d0c7446 */ /* 0x000fca000380000c */
[----:B------:R-:W-:-:S04]  /*3880*/  IMAD.SHL.U32 R14, R12, 0x4, RZ ;  /* 0x000000040c0e7824 */ /* 0x000fc800078e00ff */
[----:B------:R-:W0:Y:S02]  /*3890*/  LDC R12, c[0x2][R14+0x28] ;  /* 0x00800a000e0c7b82 */ /* 0x000e240000000800 */
[----:B0-----:R-:W-:-:S04]  /*38a0*/  SHF.R.S32.HI R13, RZ, 0x1f, R12 ;  /* 0x0000001fff0d7819 */ /* 0x001fc8000001140c */
.L_x_137:
[----:B------:R-:W-:Y:S05]  /*38b0*/  BRX R12 -0x38c0                                                                     (*"BRANCH_TARGETS .L_x_138,.L_x_139,.L_x_140,.L_x_136"*) ;  /* 0xffffffc40cd07949 */ /* 0x000fea000383ffff */
.L_x_140:
        /* <DEDUP_REMOVED lines=10> */
.L_x_67:
[----:B------:R-:W-:Y:S01]  /*3960*/  DADD R16, R38, 2 ;  /* 0x4000000026107429 */ /* 0x000fe20000000000 */
[----:B------:R-:W0:Y:S01]  /*3970*/  F2F.F64.F32 R40, R7 ;  /* 0x0000000700287310 */ /* 0x000e220000201800 */
[C---:B------:R-:W-:Y:S01]  /*3980*/  FSETP.NEU.AND P0, PT, R20.reuse, RZ, PT ;  /* 0x000000ff1400720b */ /* 0x040fe20003f0d000 */
[----:B------:R-:W-:Y:S01]  /*3990*/  BSSY.RECONVERGENT B0, `(.L_x_68) ;  /* 0x0000010000007945 */ /* 0x000fe20003800200 */
[----:B------:R-:W-:Y:S02]  /*39a0*/  FSETP.NEU.AND P2, PT, R20, 1, PT ;  /* 0x3f8000001400780b */ /* 0x000fe40003f4d000 */
[----:B------:R-:W-:Y:S02]  /*39b0*/  FSEL R14, R14, RZ, P0 ;  /* 0x000000ff0e0e7208 */ /* 0x000fe40000000000 */
        /* <DEDUP_REMOVED lines=13> */
.L_x_69:
[----:B------:R-:W-:Y:S05]  /*3a90*/  BSYNC.RECONVERGENT B0 ;  /* 0x0000000000007941 */ /* 0x000fea0003800200 */
.L_x_68:
[----:B------:R-:W-:Y:S01]  /*3aa0*/  BSSY.RECONVERGENT B0, `(.L_x_70) ;  /* 0x0000006000007945 */ /* 0x000fe20003800200 */
[----:B------:R-:W-:Y:S01]  /*3ab0*/  FSEL R44, R14, RZ, P2 ;  /* 0x000000ff0e2c7208 */ /* 0x000fe20001000000 */
[----:B------:R-:W-:Y:S01]  /*3ac0*/  UMOV UR7, 0x40000000 ;  /* 0x4000000000077882 */ /* 0x000fe20000000000 */
[----:B------:R-:W-:Y:S02]  /*3ad0*/  FSEL R45, R15, 1.875, P2 ;  /* 0x3ff000000f2d7808 */ /* 0x000fe40001000000 */
[----:B------:R-:W-:-:S07]  /*3ae0*/  MOV R36, 0x3b00 ;  /* 0x00003b0000247802 */ /* 0x000fce0000000f00 */
[----:B------:R-:W-:Y:S05]  /*3af0*/  CALL.REL.NOINC `($_Z7mainGPUPfS_P8Particleiii$__internal_accurate_pow) ;  /* 0x0000002000107944 */ /* 0x000fea0003c00000 */
[----:B------:R-:W-:Y:S05]  /*3b00*/  BSYNC.RECONVERGENT B0 ;  /* 0x0000000000007941 */ /* 0x000fea0003800200 */
.L_x_70:
        /* <DEDUP_REMOVED lines=19> */
.L_x_72:
[----:B------:R-:W-:Y:S05]  /*3c40*/  BSYNC.RECONVERGENT B0 ;  /* 0x0000000000007941 */ /* 0x000fea0003800200 */
.L_x_71:
[----:B------:R-:W-:Y:S01]  /*3c50*/  BSSY.RECONVERGENT B0, `(.L_x_73) ;  /* 0x0000006000007945 */ /* 0x000fe20003800200 */
[----:B------:R-:W-:Y:S01]  /*3c60*/  FSEL R42, R14, RZ, P2 ;  /* 0x000000ff0e2a7208 */ /* 0x000fe20001000000 */
[----:B------:R-:W-:Y:S01]  /*3c70*/  UMOV UR7, 0x40000000 ;  /* 0x4000000000077882 */ /* 0x000fe20000000000 */
[----:B------:R-:W-:Y:S02]  /*3c80*/  FSEL R43, R15, 1.875, P2 ;  /* 0x3ff000000f2b7808 */ /* 0x000fe40001000000 */
[----:B------:R-:W-:-:S07]  /*3c90*/  MOV R36, 0x3cb0 ;  /* 0x00003cb000247802 */ /* 0x000fce0000000f00 */
[----:B------:R-:W-:Y:S05]  /*3ca0*/  CALL.REL.NOINC `($_Z7mainGPUPfS_P8Particleiii$__internal_accurate_pow) ;  /* 0x0000001c00a47944 */ /* 0x000fea0003c00000 */
[----:B------:R-:W-:Y:S05]  /*3cb0*/  BSYNC.RECONVERGENT B0 ;  /* 0x0000000000007941 */ /* 0x000fea0003800200 */
.L_x_73:
[----:B------:R-:W-:Y:S01]  /*3cc0*/  IMAD.MOV.U32 R12, RZ, RZ, 0x41600000 ;  /* 0x41600000ff0c7424 */ /* 0x000fe200078e00ff */
[----:B------:R-:W-:Y:S01]  /*3cd0*/  DADD R20, R38, 2 ;  /* 0x4000000026147429 */ /* 0x000fe20000000000 */
[C---:B------:R-:W-:Y:S01]  /*3ce0*/  FMUL R15, R7.reuse, 6 ;  /* 0x40c00000070f7820 */ /* 0x040fe20000400000 */
[C---:B------:R-:W-:Y:S01]  /*3cf0*/  FMUL R25, R24.reuse, 14 ;  /* 0x4160000018197820 */ /* 0x040fe20000400000 */
[C---:B------:R-:W-:Y:S01]  /*3d00*/  FFMA R12, R7.reuse, -R12, 19 ;  /* 0x41980000070c7423 */ /* 0x040fe2000000080c */
[C---:B------:R-:W-:Y:S01]  /*3d10*/  FSETP.NEU.AND P1, PT, R24.reuse, RZ, PT ;  /* 0x000000ff1800720b */ /* 0x040fe20003f2d000 */
[C---:B------:R-:W-:Y:S01]  /*3d20*/  FMUL R16, R24.reuse, R15 ;  /* 0x0000000f18107220 */ /* 0x040fe20000400000 */
[C---:B------:R-:W-:Y:S01]  /*3d30*/  FMUL R20, R24.reuse, -3 ;  /* 0xc040000018147820 */ /* 0x040fe20000400000 */
[----:B------:R-:W0:Y:S01]  /*3d40*/  F2F.F64.F32 R22, R12 ;  /* 0x0000000c00167310 */ /* 0x000e220000201800 */
[----:B------:R-:W-:Y:S01]  /*3d50*/  BSSY.RECONVERGENT B0, `(.L_x_74) ;  /* 0x0000013000007945 */ /* 0x000fe20003800200 */
[----:B------:R-:W-:Y:S01]  /*3d60*/  FSETP.NEU.AND P2, PT, R24, 1, PT ;  /* 0x3f8000001800780b */ /* 0x000fe20003f4d000 */
[----:B------:R-:W-:Y:S01]  /*3d70*/  FFMA R20, R7, 2, R20 ;  /* 0x4000000007147823 */ /* 0x000fe20000000014 */
[----:B------:R-:W-:-:S02]  /*3d80*/  LOP3.LUT R21, R21, 0x7ff00000, RZ, 0xc0, !PT ;  /* 0x7ff0000015157812 */ /* 0x000fc400078ec0ff */
[----:B------:R-:W-:Y:S02]  /*3d90*/  FSEL R14, R14, RZ, P1 ;  /* 0x000000ff0e0e7208 */ /* 0x000fe40000800000 */
[----:B------:R-:W1:Y:S01]  /*3da0*/  F2F.F64.F32 R18, R25 ;  /* 0x0000001900127310 */ /* 0x000e620000201800 */
[----:B------:R-:W-:Y:S02]  /*3db0*/  ISETP.NE.AND P0, PT, R21, 0x7ff00000, PT ;  /* 0x7ff000001500780c */ /* 0x000fe40003f05270 */
[----:B------:R-:W-:Y:S01]  /*3dc0*/  FSEL R15, R13, RZ, P1 ;  /* 0x000000ff0d0f7208 */ /* 0x000fe20000800000 */
[----:B0-----:R-:W-:-:S04]  /*3dd0*/  DFMA R22, R42, 3, R22 ;  /* 0x400800002a16782b */ /* 0x001fc80000000016 */
[----:B------:R-:W0:Y:S04]  /*3de0*/  F2F.F64.F32 R16, R16 ;  /* 0x0000001000107310 */ /* 0x000e280000201800 */
[----:B-1----:R-:W-:-:S04]  /*3df0*/  DADD R18, R22, -R18 ;  /* 0x0000000016127229 */ /* 0x002fc80000000812 */
[----:B------:R1:W2:Y:S01]  /*3e00*/  F2F.F64.F32 R40, R20 ;  /* 0x0000001400287310 */ /* 0x0002a20000201800 */
[----:B------:R-:W-:Y:S06]  /*3e10*/  @P0 BRA `(.L_x_75) ;  /* 0x0000000000180947 */ /* 0x000fec0003800000 */
[----:B------:R-:W-:-:S13]  /*3e20*/  FSETP.NAN.AND P0, PT, R24, R24, PT ;  /* 0x000000181800720b */ /* 0x000fda0003f08000 */
[----:B------:R-:W-:Y:S01]  /*3e30*/  @P0 DADD R14, R38, 2 ;  /* 0x40000000260e0429 */ /* 0x000fe20000000000 */
[----:B------:R-:W-:Y:S10]  /*3e40*/  @P0 BRA `(.L_x_75) ;  /* 0x00000000000c0947 */ /* 0x000ff40003800000 */
[----:B------:R-:W-:-:S14]  /*3e50*/  DSETP.NEU.AND P0, PT, |R38|, +INF , PT ;  /* 0x7ff000002600742a */ /* 0x000fdc0003f0d200 */
[----:B------:R-:W-:Y:S02]  /*3e60*/  @!P0 IMAD.MOV.U32 R14, RZ, RZ, 0x0 ;  /* 0x00000000ff0e8424 */ /* 0x000fe400078e00ff */
[----:B------:R-:W-:-:S07]  /*3e70*/  @!P0 IMAD.MOV.U32 R15, RZ, RZ, 0x7ff00000 ;  /* 0x7ff00000ff0f8424 */ /* 0x000fce00078e00ff */
.L_x_75:
[----:B------:R-:W-:Y:S05]  /*3e80*/  BSYNC.RECONVERGENT B0 ;  /* 0x0000000000007941 */ /* 0x000fea0003800200 */
.L_x_74:
[----:B0-----:R-:W-:Y:S01]  /*3e90*/  DADD R16, R16, R18 ;  /* 0x0000000010107229 */ /* 0x001fe20000000012 */
[----:B------:R-:W-:Y:S01]  /*3ea0*/  FSEL R38, R14, RZ, P2 ;  /* 0x000000ff0e267208 */ /* 0x000fe20001000000 */
[----:B--2---:R-:W-:Y:S01]  /*3eb0*/  DADD R12, -RZ, |R40| ;  /* 0x00000000ff0c7229 */ /* 0x004fe20000000528 */
[----:B------:R-:W-:Y:S01]  /*3ec0*/  FSEL R39, R15, 1.875, P2 ;  /* 0x3ff000000f277808 */ /* 0x000fe20001000000 */
[----:B------:R-:W-:Y:S01]  /*3ed0*/  BSSY.RECONVERGENT B0, `(.L_x_76) ;  /* 0x0000007000007945 */ /* 0x000fe20003800200 */
[----:B------:R-:W-:Y:S01]  /*3ee0*/  MOV R36, 0x3f40 ;  /* 0x00003f4000247802 */ /* 0x000fe20000000f00 */
[----:B------:R-:W-:-:S03]  /*3ef0*/  UMOV UR7, 0x40000000 ;  /* 0x4000000000077882 */ /* 0x000fc60000000000 */
[----:B------:R-:W-:-:S03]  /*3f00*/  DFMA R16, R38, 3, R16 ;  /* 0x400800002610782b */ /* 0x000fc60000000010 */
[----:B------:R-:W-:-:S05]  /*3f10*/  IMAD.MOV.U32 R25, RZ, RZ, R13 ;  /* 0x000000ffff197224 */ /* 0x000fca00078e000d */
[----:B------:R-:W-:-:S11]  /*3f20*/  DFMA R44, R16, R44, 1 ;  /* 0x3ff00000102c742b */ /* 0x000fd6000000002c */
[----:B-1----:R-:W-:Y:S05]  /*3f30*/  CALL.REL.NOINC `($_Z7mainGPUPfS_P8Particleiii$__internal_accurate_pow) ;  /* 0x0000001c00007944 */ /* 0x002fea0003c00000 */
[----:B------:R-:W-:Y:S05]  /*3f40*/  BSYNC.RECONVERGENT B0 ;  /* 0x0000000000007941 */ /* 0x000fea0003800200 */
.L_x_76:
[----:B------:R-:W-:Y:S02]  /*3f50*/  IMAD.MOV.U32 R12, RZ, RZ, 0x42000000 ;  /* 0x42000000ff0c7424 */ /* 0x000fe400078e00ff */
[----:B------:R-:W-:Y:S01]  /*3f60*/  FMUL R15, R24, 48 ;  /* 0x42400000180f7820 */ /* 0x000fe20000400000 */
[C---:B------:R-:W-:Y:S01]  /*3f70*/  FMUL R21, R7.reuse, -36 ;  /* 0xc210000007157820 */ /* 0x040fe20000400000 */
[----:B------:R-:W-:Y:S01]  /*3f80*/  FSETP.NEU.AND P0, PT, R20, RZ, PT ;  /* 0x000000ff1400720b */ /* 0x000fe20003f0d000 */
[----:B------:R-:W-:Y:S01]  /*3f90*/  FFMA R12, R7, -R12, 18 ;  /* 0x41900000070c7423 */ /* 0x000fe2000000080c */
[----:B------:R0:W-:Y:S01]  /*3fa0*/  F2F.F64.F32 R16, R15 ;  /* 0x0000000f00107310 */ /* 0x0001e20000201800 */
[----:B------:R-:W-:Y:S01]  /*3fb0*/  FMUL R21, R24, R21 ;  /* 0x0000001518157220 */ /* 0x000fe20000400000 */
[----:B------:R-:W-:Y:S01]  /*3fc0*/  BSSY.RECONVERGENT B0, `(.L_x_77) ;  /* 0x0000013000007945 */ /* 0x000fe20003800200 */
[----:B------:R-:W-:Y:S02]  /*3fd0*/  FSETP.NEU.AND P2, PT, R20, 1, PT ;  /* 0x3f8000001400780b */ /* 0x000fe40003f4d000 */
[----:B------:R-:W-:-:S03]  /*3fe0*/  FSEL R14, R14, RZ, P0 ;  /* 0x000000ff0e0e7208 */ /* 0x000fc60000000000 */
[----:B------:R-:W1:Y:S01]  /*3ff0*/  F2F.F64.F32 R18, R12 ;  /* 0x0000000c00127310 */ /* 0x000e620000201800 */
[----:B0-----:R-:W-:-:S07]  /*4000*/  FSEL R15, R13, RZ, P0 ;  /* 0x000000ff0d0f7208 */ /* 0x001fce0000000000 */
[----:B------:R-:W0:Y:S01]  /*4010*/  F2F.F64.F32 R22, R21 ;  /* 0x0000001500167310 */ /* 0x000e220000201800 */
[----:B-1----:R-:W-:Y:S02]  /*4020*/  DFMA R42, R42, 12, R18 ;  /* 0x402800002a2a782b */ /* 0x002fe40000000012 */
[----:B------:R-:W-:-:S06]  /*4030*/  DADD R18, R40, 2 ;  /* 0x4000000028127429 */ /* 0x000fcc0000000000 */
[----:B------:R-:W-:-:S04]  /*4040*/  DADD R16, R42, R16 ;  /* 0x000000002a107229 */ /* 0x000fc80000000010 */
        /* <DEDUP_REMOVED lines=10> */
.L_x_78:
[----:B------:R-:W-:Y:S05]  /*40f0*/  BSYNC.RECONVERGENT B0 ;  /* 0x0000000000007941 */ /* 0x000fea0003800200 */
.L_x_77:
[----:B------:R-:W-:Y:S01]  /*4100*/  DFMA R16, R38, 27, R16 ;  /* 0x403b00002610782b */ /* 0x000fe20000000010 */
[----:B------:R-:W-:Y:S02]  /*4110*/  FSEL R12, R14, RZ, P2 ;  /* 0x000000ff0e0c7208 */ /* 0x000fe40001000000 */
[----:B------:R-:W-:-:S06]  /*4120*/  FSEL R13, R15, 1.875, P2 ;  /* 0x3ff000000f0d7808 */ /* 0x000fcc0001000000 */
[----:B------:R-:W-:-:S08]  /*4130*/  DFMA R16, R16, R12, 30 ;  /* 0x403e00001010742b */ /* 0x000fd0000000000c */
[----:B------:R-:W-:Y:S01]  /*4140*/  DMUL R40, R44, R16 ;  /* 0x000000102c287228 */ /* 0x000fe20000000000 */
[----:B------:R-:W-:Y:S10]  /*4150*/  BRA `(.L_x_60) ;  /* 0x0000001800007947 */ /* 0x000ff40003800000 */
.L_x_136:
        /* <DEDUP_REMOVED lines=10> */
.L_x_79:
        /* <DEDUP_REMOVED lines=21> */
.L_x_81:
[----:B------:R-:W-:Y:S05]  /*4350*/  BSYNC.RECONVERGENT B0 ;  /* 0x0000000000007941 */ /* 0x000fea0003800200 */
.L_x_80:
[----:B------:R-:W-:Y:S01]  /*4360*/  BSSY.RECONVERGENT B0, `(.L_x_82) ;  /* 0x0000006000007945 */ /* 0x000fe20003800200 */
[----:B------:R-:W-:Y:S01]  /*4370*/  FSEL R40, R14, RZ, P2 ;  /* 0x000000ff0e287208 */ /* 0x000fe20001000000 */
[----:B------:R-:W-:Y:S01]  /*4380*/  UMOV UR7, 0x40000000 ;  /* 0x4000000000077882 */ /* 0x000fe20000000000 */
[----:B------:R-:W-:Y:S02]  /*4390*/  FSEL R41, R15, 1.875, P2 ;  /* 0x3ff000000f297808 */ /* 0x000fe40001000000 */
[----:B------:R-:W-:-:S07]  /*43a0*/  MOV R36, 0x43c0 ;  /* 0x000043c000247802 */ /* 0x000fce0000000f00 */
[----:B------:R-:W-:Y:S05]  /*43b0*/  CALL.REL.NOINC `($_Z7mainGPUPfS_P8Particleiii$__internal_accurate_pow) ;  /* 0x0000001400e07944 */ /* 0x000fea0003c00000 */
[----:B------:R-:W-:Y:S05]  /*43c0*/  BSYNC.RECONVERGENT B0 ;  /* 0x0000000000007941 */ /* 0x000fea0003800200 */
.L_x_82:
        /* <DEDUP_REMOVED lines=15> */
.L_x_84:
[----:B------:R-:W-:Y:S05]  /*44c0*/  BSYNC.RECONVERGENT B0 ;  /* 0x0000000000007941 */ /* 0x000fea0003800200 */
.L_x_83:
[----:B------:R-:W-:Y:S02]  /*44d0*/  FSEL R12, R14, RZ, P2 ;  /* 0x000000ff0e0c7208 */ /* 0x000fe40001000000 */
[----:B------:R-:W-:-:S06]  /*44e0*/  FSEL R13, R15, 1.875, P2 ;  /* 0x3ff000000f0d7808 */ /* 0x000fcc0001000000 */
[----:B------:R-:W-:Y:S01]  /*44f0*/  DADD R40, R40, R12 ;  /* 0x0000000028287229 */ /* 0x000fe2000000000c */
[----:B------:R-:W-:Y:S10]  /*4500*/  BRA `(.L_x_60) ;  /* 0x0000001400147947 */ /* 0x000ff40003800000 */
.L_x_138:
        /* <DEDUP_REMOVED lines=8> */
.L_x_85:
[----:B------:R-:W-:Y:S01]  /*4590*/  DADD R16, R20, 2 ;  /* 0x4000000014107429 */ /* 0x000fe20000000000 */
[----:B------:R-:W-:Y:S01]  /*45a0*/  FSETP.NEU.AND P1, PT, R7, RZ, PT ;  /* 0x000000ff0700720b */ /* 0x000fe20003f2d000 */
[----:B------:R-:W-:Y:S03]  /*45b0*/  BSSY.RECONVERGENT B0, `(.L_x_86) ;  /* 0x000000c000007945 */ /* 0x000fe60003800200 */
        /* <DEDUP_REMOVED lines=11> */
.L_x_87:
[----:B------:R-:W-:Y:S05]  /*4670*/  BSYNC.RECONVERGENT B0 ;  /* 0x0000000000007941 */ /* 0x000fea0003800200 */
.L_x_86:
[----:B------:R-:W-:Y:S01]  /*4680*/  UMOV UR6, 0x54442d18 ;  /* 0x54442d1800067882 */ /* 0x000fe20000000000 */
[----:B------:R-:W-:Y:S01]  /*4690*/  UMOV UR7, 0x401921fb ;  /* 0x401921fb00077882 */ /* 0x000fe20000000000 */
[----:B------:R-:W-:Y:S01]  /*46a0*/  BSSY.RECONVERGENT B0, `(.L_x_88) ;  /* 0x000001e000007945 */ /* 0x000fe20003800200 */
[----:B------:R-:W-:-:S08]  /*46b0*/  DMUL R18, R20, UR6 ;  /* 0x0000000614127c28 */ /* 0x000fd00008000000 */
[----:B------:R-:W-:-:S14]  /*46c0*/  DSETP.NEU.AND P0, PT, |R18|, +INF , PT ;  /* 0x7ff000001200742a */ /* 0x000fdc0003f0d200 */
[----:B------:R-:W-:Y:S01]  /*46d0*/  @!P0 DMUL R28, RZ, R18 ;  /* 0x00000012ff1c8228 */ /* 0x000fe20000000000 */
[----:B------:R-:W-:Y:S01]  /*46e0*/  @!P0 IMAD.MOV.U32 R25, RZ, RZ, 0x1 ;  /* 0x00000001ff198424 */ /* 0x000fe200078e00ff */
[----:B------:R-:W-:Y:S09]  /*46f0*/  @!P0 BRA `(.L_x_89) ;  /* 0x0000000000608947 */ /* 0x000ff20003800000 */
[----:B------:R-:W-:Y:S01]  /*4700*/  UMOV UR6, 0x6dc9c883 ;  /* 0x6dc9c88300067882 */ /* 0x000fe20000000000 */
[----:B------:R-:W-:Y:S01]  /*4710*/  UMOV UR7, 0x3fe45f30 ;  /* 0x3fe45f3000077882 */ /* 0x000fe20000000000 */
[C---:B------:R-:W-:Y:S01]  /*4720*/  DSETP.GE.AND P0, PT, |R18|.reuse, 2.14748364800000000000e+09, PT ;  /* 0x41e000001200742a */ /* 0x040fe20003f06200 */
[----:B------:R-:W-:Y:S01]  /*4730*/  BSSY.RECONVERGENT B1, `(.L_x_90) ;  /* 0x0000013000017945 */ /* 0x000fe20003800200 */
[----:B------:R-:W-:Y:S01]  /*4740*/  DMUL R12, R18, UR6 ;  /* 0x00000006120c7c28 */ /* 0x000fe20008000000 */
[----:B------:R-:W-:Y:S01]  /*4750*/  UMOV UR6, 0x54442d18 ;  /* 0x54442d1800067882 */ /* 0x000fe20000000000 */
[----:B------:R-:W-:-:S04]  /*4760*/  UMOV UR7, 0x3ff921fb ;  /* 0x3ff921fb00077882 */ /* 0x000fc80000000000 */
        /* <DEDUP_REMOVED lines=14> */
[----:B------:R-:W-:-:S07]  /*4850*/  IMAD.MOV.U32 R29, RZ, RZ, R13 ;  /* 0x000000ffff1d7224 */ /* 0x000fce00078e000d */
.L_x_91:
[----:B------:R-:W-:Y:S05]  /*4860*/  BSYNC.RECONVERGENT B1 ;  /* 0x0000000000017941 */ /* 0x000fea0003800200 */
.L_x_90:
[----:B------:R-:W-:-:S07]  /*4870*/  VIADD R25, R25, 0x1 ;  /* 0x0000000119197836 */ /* 0x000fce0000000000 */
.L_x_89:
[----:B------:R-:W-:Y:S05]  /*4880*/  BSYNC.RECONVERGENT B0 ;  /* 0x0000000000007941 */ /* 0x000fea0003800200 */
.L_x_88:
[----:B------:R-:W-:-:S05]  /*4890*/  IMAD.SHL.U32 R12, R25, 0x40, RZ ;  /* 0x00000040190c7824 */ /* 0x000fca00078e00ff */
[----:B------:R-:W-:-:S04]  /*48a0*/  LOP3.LUT R12, R12, 0x40, RZ, 0xc0, !PT ;  /* 0x000000400c0c7812 */ /* 0x000fc800078ec0ff */
[----:B------:R-:W-:-:S05]  /*48b0*/  IADD3 R32, P0, PT, R12, UR12, RZ ;  /* 0x0000000c0c207c10 */ /* 0x000fca000ff1e0ff */
        /* <DEDUP_REMOVED lines=18> */
[----:B---3--:R-:W-:Y:S01]  /*49e0*/  DFMA R12, R30, R12, R16 ;  /* 0x0000000c1e0c722b */ /* 0x008fe20000000010 */
[----:B------:R-:W-:Y:S02]  /*49f0*/  FSEL R16, R26, RZ, P1 ;  /* 0x000000ff1a107208 */ /* 0x000fe40000800000 */
[----:B------:R-:W-:-:S05]  /*4a00*/  FSEL R17, R27, 2.828125, P1 ;  /* 0x403500001b117808 */ /* 0x000fca0000800000 */
[----:B------:R-:W-:-:S08]  /*4a10*/  DFMA R12, R30, R12, R18 ;  /* 0x0000000c1e0c722b */ /* 0x000fd00000000012 */
[C---:B----4-:R-:W-:Y:S01]  /*4a20*/  DFMA R12, R30.reuse, R12, R20 ;  /* 0x0000000c1e0c722b */ /* 0x050fe20000000014 */
[----:B------:R-:W0:Y:S07]  /*4a30*/  F2F.F64.F32 R20, R24 ;  /* 0x0000001800147310 */ /* 0x000e2e0000201800 */
[----:B------:R-:W-:-:S08]  /*4a40*/  DFMA R12, R30, R12, R22 ;  /* 0x0000000c1e0c722b */ /* 0x000fd00000000016 */
[----:B------:R-:W-:Y:S02]  /*4a50*/  DFMA R28, R12, R28, R28 ;  /* 0x0000001c0c1c722b */ /* 0x000fe4000000001c */
[----:B------:R-:W-:Y:S02]  /*4a60*/  DFMA R12, R30, R12, 1 ;  /* 0x3ff000001e0c742b */ /* 0x000fe4000000000c */
[----:B0-----:R-:W-:-:S08]  /*4a70*/  DADD R18, -RZ, |R20| ;  /* 0x00000000ff127229 */ /* 0x001fd00000000514 */
[----:B------:R-:W-:Y:S02]  /*4a80*/  FSEL R14, R12, R28, !P0 ;  /* 0x0000001c0c0e7208 */ /* 0x000fe40004000000 */
[----:B------:R-:W-:Y:S02]  /*4a90*/  FSEL R15, R13, R29, !P0 ;  /* 0x0000001d0d0f7208 */ /* 0x000fe40004000000 */
[----:B------:R-:W-:Y:S01]  /*4aa0*/  LOP3.LUT P0, RZ, R25, 0x2, RZ, 0xc0, !PT ;  /* 0x0000000219ff7812 */ /* 0x000fe2000780c0ff */
[----:B------:R-:W-:-:S03]  /*4ab0*/  IMAD.MOV.U32 R25, RZ, RZ, R19 ;  /* 0x000000ffff197224 */ /* 0x000fc600078e0013 */
[----:B------:R-:W-:-:S10]  /*4ac0*/  DADD R12, RZ, -R14 ;  /* 0x00000000ff0c7229 */ /* 0x000fd4000000080e */
[----:B------:R-:W-:Y:S01]  /*4ad0*/  FSEL R38, R14, R12, !P0 ;  /* 0x0000000c0e267208 */ /* 0x000fe20004000000 */
[----:B------:R-:W-:Y:S01]  /*4ae0*/  IMAD.MOV.U32 R12, RZ, RZ, R18 ;  /* 0x000000ffff0c7224 */ /* 0x000fe200078e0012 */
[----:B------:R-:W-:-:S06]  /*4af0*/  FSEL R39, R15, R13, !P0 ;  /* 0x0000000d0f277208 */ /* 0x000fcc0004000000 */
[----:B------:R-:W-:-:S11]  /*4b00*/  DFMA R38, R38, -10, R16 ;  /* 0xc02400002626782b */ /* 0x000fd60000000010 */
[----:B------:R-:W-:Y:S05]  /*4b10*/  CALL.REL.NOINC `($_Z7mainGPUPfS_P8Particleiii$__internal_accurate_pow) ;  /* 0x0000001000087944 */ /* 0x000fea0003c00000 */
[----:B------:R-:W-:Y:S05]  /*4b20*/  BSYNC.RECONVERGENT B0 ;  /* 0x0000000000007941 */ /* 0x000fea0003800200 */
.L_x_92:
        /* <DEDUP_REMOVED lines=14> */
.L_x_94:
[----:B------:R-:W-:Y:S05]  /*4c10*/  BSYNC.RECONVERGENT B0 ;  /* 0x0000000000007941 */ /* 0x000fea0003800200 */
.L_x_93:
[----:B------:R-:W-:Y:S01]  /*4c20*/  UMOV UR6, 0x54442d18 ;  /* 0x54442d1800067882 */ /* 0x000fe20000000000 */
[----:B------:R-:W-:Y:S01]  /*4c30*/  UMOV UR7, 0x401921fb ;  /* 0x401921fb00077882 */ /* 0x000fe20000000000 */
[----:B------:R-:W-:Y:S01]  /*4c40*/  FSETP.NEU.AND P1, PT, R24, 1, PT ;  /* 0x3f8000001800780b */ /* 0x000fe20003f2d000 */
[----:B------:R-:W-:Y:S01]  /*4c50*/  DMUL R18, R20, UR6 ;  /* 0x0000000614127c28 */ /* 0x000fe20008000000 */
[----:B------:R-:W-:Y:S02]  /*4c60*/  BSSY.RECONVERGENT B0, `(.L_x_95) ;  /* 0x0000020000007945 */ /* 0x000fe40003800200 */
[----:B------:R-:W-:Y:S02]  /*4c70*/  FSEL R12, R14, RZ, P1 ;  /* 0x000000ff0e0c7208 */ /* 0x000fe40000800000 */
[----:B------:R-:W-:-:S03]  /*4c80*/  FSEL R13, R15, 1.875, P1 ;  /* 0x3ff000000f0d7808 */ /* 0x000fc60000800000 */
[----:B------:R-:W-:-:S03]  /*4c90*/  DSETP.NEU.AND P0, PT, |R18|, +INF , PT ;  /* 0x7ff000001200742a */ /* 0x000fc60003f0d200 */
[----:B------:R-:W-:-:S11]  /*4ca0*/  DADD R38, R38, R12 ;  /* 0x0000000026267229 */ /* 0x000fd6000000000c */
        /* <DEDUP_REMOVED lines=25> */
.L_x_98:
[----:B------:R-:W-:Y:S05]  /*4e40*/  BSYNC.RECONVERGENT B1 ;  /* 0x0000000000017941 */ /* 0x000fea0003800200 */
.L_x_97:
[----:B------:R-:W-:-:S07]  /*4e50*/  VIADD R25, R25, 0x1 ;  /* 0x0000000119197836 */ /* 0x000fce0000000000 */
.L_x_96:
[----:B------:R-:W-:Y:S05]  /*4e60*/  BSYNC.RECONVERGENT B0 ;  /* 0x0000000000007941 */ /* 0x000fea0003800200 */
.L_x_95:
        /* <DEDUP_REMOVED lines=30> */
.L_x_139:
        /* <DEDUP_REMOVED lines=12> */
.L_x_99:
[C---:B------:R-:W-:Y:S01]  /*5110*/  DADD R16, R40.reuse, 2 ;  /* 0x4000000028107429 */ /* 0x040fe20000000000 */
[----:B------:R-:W0:Y:S01]  /*5120*/  F2F.F64.F32 R20, R24 ;  /* 0x0000001800147310 */ /* 0x000e220000201800 */
[C---:B------:R-:W-:Y:S01]  /*5130*/  DSETP.NEU.AND P0, PT, R40.reuse, RZ, PT ;  /* 0x000000ff2800722a */ /* 0x040fe20003f0d000 */
[----:B------:R-:W-:Y:S01]  /*5140*/  BSSY.RECONVERGENT B0, `(.L_x_100) ;  /* 0x0000010000007945 */ /* 0x000fe20003800200 */
[----:B------:R-:W-:-:S04]  /*5150*/  DSETP.NEU.AND P2, PT, R40, 1, PT ;  /* 0x3ff000002800742a */ /* 0x000fc80003f4d000 */
[----:B------:R-:W-:Y:S02]  /*5160*/  FSEL R14, R14, RZ, P0 ;  /* 0x000000ff0e0e7208 */ /* 0x000fe40000000000 */
[----:B------:R-:W-:Y:S02]  /*5170*/  LOP3.LUT R12, R17, 0x7ff00000, RZ, 0xc0, !PT ;  /* 0x7ff00000110c7812 */ /* 0x000fe400078ec0ff */
[----:B------:R-:W-:Y:S02]  /*5180*/  FSEL R15, R13, RZ, P0 ;  /* 0x000000ff0d0f7208 */ /* 0x000fe40000000000 */
[----:B------:R-:W-:Y:S01]  /*5190*/  ISETP.NE.AND P1, PT, R12, 0x7ff00000, PT ;  /* 0x7ff000000c00780c */ /* 0x000fe20003f25270 */
[----:B0-----:R-:W-:-:S10]  /*51a0*/  DADD R16, -RZ, |R20| ;  /* 0x00000000ff107229 */ /* 0x001fd40000000514 */
[----:B------:R-:W-:Y:S02]  /*51b0*/  IMAD.MOV.U32 R12, RZ, RZ, R16 ;  /* 0x000000ffff0c7224 */ /* 0x000fe400078e0010 */
[----:B------:R-:W-:Y:S01]  /*51c0*/  IMAD.MOV.U32 R25, RZ, RZ, R17 ;  /* 0x000000ffff197224 */ /* 0x000fe200078e0011 */
[----:B------:R-:W-:Y:S06]  /*51d0*/  @P1 BRA `(.L_x_101) ;  /* 0x0000000000181947 */ /* 0x000fec0003800000 */
[----:B------:R-:W-:-:S14]  /*51e0*/  DSETP.NAN.AND P0, PT, R40, R40, PT ;  /* 0x000000282800722a */ /* 0x000fdc0003f08000 */
[----:B------:R-:W-:Y:S01]  /*51f0*/  @P0 DADD R14, R40, 2 ;  /* 0x40000000280e0429 */ /* 0x000fe20000000000 */
[----:B------:R-:W-:Y:S10]  /*5200*/  @P0 BRA `(.L_x_101) ;  /* 0x00000000000c0947 */ /* 0x000ff40003800000 */
[----:B------:R-:W-:-:S14]  /*5210*/  DSETP.NEU.AND P0, PT, |R40|, +INF , PT ;  /* 0x7ff000002800742a */ /* 0x000fdc0003f0d200 */
[----:B------:R-:W-:Y:S02]  /*5220*/  @!P0 IMAD.MOV.U32 R14, RZ, RZ, 0x0 ;  /* 0x00000000ff0e8424 */ /* 0x000fe400078e00ff */
[----:B------:R-:W-:-:S07]  /*5230*/  @!P0 IMAD.MOV.U32 R15, RZ, RZ, 0x7ff00000 ;  /* 0x7ff00000ff0f8424 */ /* 0x000fce00078e00ff */
.L_x_101:
[----:B------:R-:W-:Y:S05]  /*5240*/  BSYNC.RECONVERGENT B0 ;  /* 0x0000000000007941 */ /* 0x000fea0003800200 */
.L_x_100:
[----:B------:R-:W-:Y:S01]  /*5250*/  BSSY.RECONVERGENT B0, `(.L_x_102) ;  /* 0x0000006000007945 */ /* 0x000fe20003800200 */
[----:B------:R-:W-:Y:S01]  /*5260*/  FSEL R42, R14, RZ, P2 ;  /* 0x000000ff0e2a7208 */ /* 0x000fe20001000000 */
[----:B------:R-:W-:Y:S01]  /*5270*/  UMOV UR7, 0x40000000 ;  /* 0x4000000000077882 */ /* 0x000fe20000000000 */
[----:B------:R-:W-:Y:S02]  /*5280*/  FSEL R43, R15, 1.875, P2 ;  /* 0x3ff000000f2b7808 */ /* 0x000fe40001000000 */
[----:B------:R-:W-:-:S07]  /*5290*/  MOV R36, 0x52b0 ;  /* 0x000052b000247802 */ /* 0x000fce0000000f00 */
[----:B------:R-:W-:Y:S05]  /*52a0*/  CALL.REL.NOINC `($_Z7mainGPUPfS_P8Particleiii$__internal_accurate_pow) ;  /* 0x0000000800247944 */ /* 0x000fea0003c00000 */
[----:B------:R-:W-:Y:S05]  /*52b0*/  BSYNC.RECONVERGENT B0 ;  /* 0x0000000000007941 */ /* 0x000fea0003800200 */
.L_x_102:
[----:B------:R-:W-:Y:S01]  /*52c0*/  DADD R16, R20, 2 ;  /* 0x4000000014107429 */ /* 0x000fe20000000000 */
[C---:B------:R-:W-:Y:S01]  /*52d0*/  FSETP.NEU.AND P1, PT, R24.reuse, RZ, PT ;  /* 0x000000ff1800720b */ /* 0x040fe20003f2d000 */
[----:B------:R-:W-:Y:S01]  /*52e0*/  BSSY.RECONVERGENT B0, `(.L_x_103) ;  /* 0x000000e000007945 */ /* 0x000fe20003800200 */
[----:B------:R-:W-:Y:S01]  /*52f0*/  DADD R40, -R38, 2.25 ;  /* 0x4002000026287429 */ /* 0x000fe20000000100 */
[----:B------:R-:W-:Y:S02]  /*5300*/  FSETP.NEU.AND P2, PT, R24, 1, PT ;  /* 0x3f8000001800780b */ /* 0x000fe40003f4d000 */
[----:B------:R-:W-:Y:S02]  /*5310*/  FSEL R14, R14, RZ, P1 ;  /* 0x000000ff0e0e7208 */ /* 0x000fe40000800000 */
[----:B------:R-:W-:Y:S02]  /*5320*/  FSEL R15, R13, RZ, P1 ;  /* 0x000000ff0d0f7208 */ /* 0x000fe40000800000 */
        /* <DEDUP_REMOVED lines=9> */
.L_x_104:
[----:B------:R-:W-:Y:S05]  /*53c0*/  BSYNC.RECONVERGENT B0 ;  /* 0x0000000000007941 */ /* 0x000fea0003800200 */
.L_x_103:
[----:B------:R-:W-:Y:S01]  /*53d0*/  FSEL R12, R14, RZ, P2 ;  /* 0x000000ff0e0c7208 */ /* 0x000fe20001000000 */
[----:B------:R-:W-:Y:S01]  /*53e0*/  BSSY.RECONVERGENT B0, `(.L_x_105) ;  /* 0x0000008000007945 */ /* 0x000fe20003800200 */
[----:B------:R-:W-:Y:S01]  /*53f0*/  FSEL R13, R15, 1.875, P2 ;  /* 0x3ff000000f0d7808 */ /* 0x000fe20001000000 */
[----:B------:R-:W-:Y:S01]  /*5400*/  UMOV UR7, 0x40000000 ;  /* 0x4000000000077882 */ /* 0x000fe20000000000 */
[----:B------:R-:W-:-:S04]  /*5410*/  MOV R36, 0x5460 ;  /* 0x0000546000247802 */ /* 0x000fc80000000f00 */
[----:B------:R-:W-:-:S08]  /*5420*/  DFMA R40, R38, R12, R40 ;  /* 0x0000000c2628722b */ /* 0x000fd00000000028 */
[----:B------:R-:W-:-:S10]  /*5430*/  DADD R12, -RZ, |R40| ;  /* 0x00000000ff0c7229 */ /* 0x000fd40000000528 */
[----:B------:R-:W-:-:S07]  /*5440*/  IMAD.MOV.U32 R25, RZ, RZ, R13 ;  /* 0x000000ffff197224 */ /* 0x000fce00078e000d */
[----:B------:R-:W-:Y:S05]  /*5450*/  CALL.REL.NOINC `($_Z7mainGPUPfS_P8Particleiii$__internal_accurate_pow) ;  /* 0x0000000400b87944 */ /* 0x000fea0003c00000 */
[----:B------:R-:W-:Y:S05]  /*5460*/  BSYNC.RECONVERGENT B0 ;  /* 0x0000000000007941 */ /* 0x000fea0003800200 */
.L_x_105:
[C---:B------:R-:W-:Y:S01]  /*5470*/  DADD R16, R40.reuse, 2 ;  /* 0x4000000028107429 */ /* 0x040fe20000000000 */
[----:B------:R-:W-:Y:S01]  /*5480*/  BSSY.RECONVERGENT B0, `(.L_x_106) ;  /* 0x000000f000007945 */ /* 0x000fe20003800200 */
[C---:B------:R-:W-:Y:S02]  /*5490*/  DSETP.NEU.AND P0, PT, R40.reuse, RZ, PT ;  /* 0x000000ff2800722a */ /* 0x040fe40003f0d000 */
[----:B------:R-:W-:-:S04]  /*54a0*/  DSETP.NEU.AND P2, PT, R40, 1, PT ;  /* 0x3ff000002800742a */ /* 0x000fc80003f4d000 */
[----:B------:R-:W-:Y:S02]  /*54b0*/  FSEL R14, R14, RZ, P0 ;  /* 0x000000ff0e0e7208 */ /* 0x000fe40000000000 */
[----:B------:R-:W-:Y:S02]  /*54c0*/  LOP3.LUT R16, R17, 0x7ff00000, RZ, 0xc0, !PT ;  /* 0x7ff0000011107812 */ /* 0x000fe400078ec0ff */
[----:B------:R-:W-:Y:S02]  /*54d0*/  FSEL R15, R13, RZ, P0 ;  /* 0x000000ff0d0f7208 */ /* 0x000fe40000000000 */
[----:B------:R-:W-:Y:S01]  /*54e0*/  ISETP.NE.AND P1, PT, R16, 0x7ff00000, PT ;  /* 0x7ff000001000780c */ /* 0x000fe20003f25270 */
[----:B------:R-:W-:-:S12]  /*54f0*/  DADD R16, -RZ, |R20| ;  /* 0x00000000ff107229 */ /* 0x000fd80000000514 */
[----:B------:R-:W-:Y:S05]  /*5500*/  @P1 BRA `(.L_x_107) ;  /* 0x0000000000181947 */ /* 0x000fea0003800000 */
[----:B------:R-:W-:-:S14]  /*5510*/  DSETP.NAN.AND P0, PT, R40, R40, PT ;  /* 0x000000282800722a */ /* 0x000fdc0003f08000 */
[----:B------:R-:W-:Y:S01]  /*5520*/  @P0 DADD R14, R40, 2 ;  /* 0x40000000280e0429 */ /* 0x000fe20000000000 */
[----:B------:R-:W-:Y:S10]  /*5530*/  @P0 BRA `(.L_x_107) ;  /* 0x00000000000c0947 */ /* 0x000ff40003800000 */
[----:B------:R-:W-:-:S14]  /*5540*/  DSETP.NEU.AND P0, PT, |R40|, +INF , PT ;  /* 0x7ff000002800742a */ /* 0x000fdc0003f0d200 */
[----:B------:R-:W-:Y:S02]  /*5550*/  @!P0 IMAD.MOV.U32 R14, RZ, RZ, 0x0 ;  /* 0x00000000ff0e8424 */ /* 0x000fe400078e00ff */
[----:B------:R-:W-:-:S07]  /*5560*/  @!P0 IMAD.MOV.U32 R15, RZ, RZ, 0x7ff00000 ;  /* 0x7ff00000ff0f8424 */ /* 0x000fce00078e00ff */
.L_x_107:
[----:B------:R-:W-:Y:S05]  /*5570*/  BSYNC.RECONVERGENT B0 ;  /* 0x0000000000007941 */ /* 0x000fea0003800200 */
.L_x_106:
[----:B------:R-:W-:Y:S01]  /*5580*/  FSEL R12, R14, RZ, P2 ;  /* 0x000000ff0e0c7208 */ /* 0x000fe20001000000 */
[----:B------:R-:W-:Y:S01]  /*5590*/  BSSY.RECONVERGENT B0, `(.L_x_108) ;  /* 0x000000a000007945 */ /* 0x000fe20003800200 */
[----:B------:R-:W-:Y:S01]  /*55a0*/  FSEL R13, R15, 1.875, P2 ;  /* 0x3ff000000f0d7808 */ /* 0x000fe20001000000 */
[----:B------:R-:W-:Y:S01]  /*55b0*/  IMAD.MOV.U32 R25, RZ, RZ, R17 ;  /* 0x000000ffff197224 */ /* 0x000fe200078e0011 */
[----:B------:R-:W-:Y:S01]  /*55c0*/  FSETP.NEU.AND P0, PT, R24, RZ, PT ;  /* 0x000000ff1800720b */ /* 0x000fe20003f0d000 */
[----:B------:R-:W-:Y:S01]  /*55d0*/  UMOV UR7, 0x40080000 ;  /* 0x4008000000077882 */ /* 0x000fe20000000000 */
[----:B------:R-:W-:Y:S02]  /*55e0*/  ISETP.GE.AND P1, PT, R21, RZ, PT ;  /* 0x000000ff1500720c */ /* 0x000fe40003f26270 */
[----:B------:R-:W-:Y:S01]  /*55f0*/  DADD R42, R42, R12 ;  /* 0x000000002a2a7229 */ /* 0x000fe2000000000c */
[----:B------:R-:W-:Y:S01]  /*5600*/  MOV R36, 0x5630 ;  /* 0x0000563000247802 */ /* 0x000fe20000000f00 */
[----:B------:R-:W-:-:S09]  /*5610*/  IMAD.MOV.U32 R12, RZ, RZ, R16 ;  /* 0x000000ffff0c7224 */ /* 0x000fd200078e0010 */
[----:B------:R-:W-:Y:S05]  /*5620*/  CALL.REL.NOINC `($_Z7mainGPUPfS_P8Particleiii$__internal_accurate_pow) ;  /* 0x0000000400447944 */ /* 0x000fea0003c00000 */
[----:B------:R-:W-:Y:S05]  /*5630*/  BSYNC.RECONVERGENT B0 ;  /* 0x0000000000007941 */ /* 0x000fea0003800200 */
.L_x_108:
[----:B------:R-:W-:Y:S01]  /*5640*/  DADD R16, R20, 3 ;  /* 0x4008000014107429 */ /* 0x000fe20000000000 */
[----:B------:R-:W-:Y:S01]  /*5650*/  IMAD.MOV.U32 R12, RZ, RZ, R14 ;  /* 0x000000ffff0c7224 */ /* 0x000fe200078e000e */
[----:B------:R-:W-:Y:S01]  /*5660*/  BSSY.RECONVERGENT B0, `(.L_x_109) ;  /* 0x0000012000007945 */ /* 0x000fe20003800200 */
[----:B------:R-:W-:-:S04]  /*5670*/  FSETP.NEU.AND P3, PT, R24, 1, PT ;  /* 0x3f8000001800780b */ /* 0x000fc80003f6d000 */
[----:B------:R-:W-:-:S03]  /*5680*/  DADD R18, -RZ, -R12 ;  /* 0x00000000ff127229 */ /* 0x000fc6000000090c */
[----:B------:R-:W-:-:S04]  /*5690*/  LOP3.LUT R16, R17, 0x7ff00000, RZ, 0xc0, !PT ;  /* 0x7ff0000011107812 */ /* 0x000fc800078ec0ff */
[----:B------:R-:W-:-:S03]  /*56a0*/  ISETP.NE.AND P2, PT, R16, 0x7ff00000, PT ;  /* 0x7ff000001000780c */ /* 0x000fc60003f45270 */
[----:B------:R-:W-:Y:S01]  /*56b0*/  FSEL R12, R18, R14, !P1 ;  /* 0x0000000e120c7208 */ /* 0x000fe20004800000 */
[----:B------:R-:W-:Y:S01]  /*56c0*/  DADD R14, -R38, 2.625 ;  /* 0x40050000260e7429 */ /* 0x000fe20000000100 */
[----:B------:R-:W-:Y:S02]  /*56d0*/  FSEL R13, R19, R13, !P1 ;  /* 0x0000000d130d7208 */ /* 0x000fe40004800000 */
[----:B------:R-:W-:Y:S02]  /*56e0*/  FSEL R12, R12, RZ, P0 ;  /* 0x000000ff0c0c7208 */ /* 0x000fe40000000000 */
[----:B------:R-:W-:-:S04]  /*56f0*/  FSEL R13, R21, R13, !P0 ;  /* 0x0000000d150d7208 */ /* 0x000fc80004000000 */
[----:B------:R-:W-:Y:S05]  /*5700*/  @P2 BRA `(.L_x_110) ;  /* 0x00000000001c2947 */ /* 0x000fea0003800000 */
[----:B------:R-:W-:-:S13]  /*5710*/  FSETP.NAN.AND P0, PT, R24, R24, PT ;  /* 0x000000181800720b */ /* 0x000fda0003f08000 */
[----:B------:R-:W-:Y:S01]  /*5720*/  @P0 DADD R12, R20, 3 ;  /* 0x40080000140c0429 */ /* 0x000fe20000000000 */
[----:B------:R-:W-:Y:S10]  /*5730*/  @P0 BRA `(.L_x_110) ;  /* 0x0000000000100947 */ /* 0x000ff40003800000 */
[----:B------:R-:W-:-:S14]  /*5740*/  DSETP.NEU.AND P0, PT, |R20|, +INF , PT ;  /* 0x7ff000001400742a */ /* 0x000fdc0003f0d200 */
[----:B------:R-:W-:Y:S02]  /*5750*/  @!P0 IMAD.MOV.U32 R16, RZ, RZ, -0x100000 ;  /* 0xfff00000ff108424 */ /* 0x000fe400078e00ff */
[----:B------:R-:W-:-:S03]  /*5760*/  @!P0 IMAD.MOV.U32 R12, RZ, RZ, RZ ;  /* 0x000000ffff0c8224 */ /* 0x000fc600078e00ff */
[----:B------:R-:W-:-:S07]  /*5770*/  @!P0 SEL R13, R16, 0x7ff00000, !P1 ;  /* 0x7ff00000100d8807 */ /* 0x000fce0004800000 */
.L_x_110:
[----:B------:R-:W-:Y:S05]  /*5780*/  BSYNC.RECONVERGENT B0 ;  /* 0x0000000000007941 */ /* 0x000fea0003800200 */
.L_x_109:
        /* <DEDUP_REMOVED lines=10> */
.L_x_111:
[C---:B------:R-:W-:Y:S01]  /*5830*/  DADD R16, R38.reuse, 2 ;  /* 0x4000000026107429 */ /* 0x040fe20000000000 */
[----:B------:R-:W-:Y:S01]  /*5840*/  BSSY.RECONVERGENT B0, `(.L_x_112) ;  /* 0x000000e000007945 */ /* 0x000fe20003800200 */
[C---:B------:R-:W-:Y:S02]  /*5850*/  DSETP.NEU.AND P0, PT, R38.reuse, RZ, PT ;  /* 0x000000ff2600722a */ /* 0x040fe40003f0d000 */
[----:B------:R-:W-:-:S04]  /*5860*/  DSETP.NEU.AND P2, PT, R38, 1, PT ;  /* 0x3ff000002600742a */ /* 0x000fc80003f4d000 */
[----:B------:R-:W-:Y:S02]  /*5870*/  FSEL R14, R14, RZ, P0 ;  /* 0x000000ff0e0e7208 */ /* 0x000fe40000000000 */
[----:B------:R-:W-:Y:S02]  /*5880*/  LOP3.LUT R16, R17, 0x7ff00000, RZ, 0xc0, !PT ;  /* 0x7ff0000011107812 */ /* 0x000fe400078ec0ff */
[----:B------:R-:W-:Y:S02]  /*5890*/  FSEL R15, R13, RZ, P0 ;  /* 0x000000ff0d0f7208 */ /* 0x000fe40000000000 */
[----:B------:R-:W-:-:S13]  /*58a0*/  ISETP.NE.AND P1, PT, R16, 0x7ff00000, PT ;  /* 0x7ff000001000780c */ /* 0x000fda0003f25270 */
[----:B------:R-:W-:Y:S05]  /*58b0*/  @P1 BRA `(.L_x_113) ;  /* 0x0000000000181947 */ /* 0x000fea0003800000 */
[----:B------:R-:W-:-:S14]  /*58c0*/  DSETP.NAN.AND P0, PT, R38, R38, PT ;  /* 0x000000262600722a */ /* 0x000fdc0003f08000 */
[----:B------:R-:W-:Y:S01]  /*58d0*/  @P0 DADD R14, R38, 2 ;  /* 0x40000000260e0429 */ /* 0x000fe20000000000 */
[----:B------:R-:W-:Y:S10]  /*58e0*/  @P0 BRA `(.L_x_113) ;  /* 0x00000000000c0947 */ /* 0x000ff40003800000 */
[----:B------:R-:W-:-:S14]  /*58f0*/  DSETP.NEU.AND P0, PT, |R38|, +INF , PT ;  /* 0x7ff000002600742a */ /* 0x000fdc0003f0d200 */
[----:B------:R-:W-:Y:S02]  /*5900*/  @!P0 IMAD.MOV.U32 R14, RZ, RZ, 0x0 ;  /* 0x00000000ff0e8424 */ /* 0x000fe400078e00ff */
[----:B------:R-:W-:-:S07]  /*5910*/  @!P0 IMAD.MOV.U32 R15, RZ, RZ, 0x7ff00000 ;  /* 0x7ff00000ff0f8424 */ /* 0x000fce00078e00ff */
.L_x_113:
[----:B------:R-:W-:Y:S05]  /*5920*/  BSYNC.RECONVERGENT B0 ;  /* 0x0000000000007941 */ /* 0x000fea0003800200 */
.L_x_112:
[----:B------:R-:W-:Y:S02]  /*5930*/  FSEL R40, R14, RZ, P2 ;  /* 0x000000ff0e287208 */ /* 0x000fe40001000000 */
[----:B------:R-:W-:-:S06]  /*5940*/  FSEL R41, R15, 1.875, P2 ;  /* 0x3ff000000f297808 */ /* 0x000fcc0001000000 */
[----:B------:R-:W-:-:S11]  /*5950*/  DADD R40, R42, R40 ;  /* 0x000000002a287229 */ /* 0x000fd60000000028 */
.L_x_60:
[----:B------:R-:W2:Y:S01]  /*5960*/  LDG.E R12, desc[UR10][R10.64+0x1c] ;  /* 0x00001c0a0a0c7981 */ /* 0x000ea2000c1e1900 */
[----:B------:R-:W0:Y:S03]  /*5970*/  F2F.F32.F64 R41, R40 ;  /* 0x0000002800297310 */ /* 0x000e260000301000 */
[----:B0-----:R1:W-:Y:S01]  /*5980*/  STG.E desc[UR10][R10.64+0x10], R41 ;  /* 0x000010290a007986 */ /* 0x0013e2000c10190a */
[----:B--2---:R-:W-:-:S13]  /*5990*/  FSETP.GT.AND P0, PT, R12, R41, PT ;  /* 0x000000290c00720b */ /* 0x004fda0003f04000 */
[----:B------:R1:W-:Y:S04]  /*59a0*/  @P0 STG.E desc[UR10][R10.64+0x14], R7 ;  /* 0x000014070a000986 */ /* 0x0003e8000c10190a */
[----:B------:R1:W-:Y:S04]  /*59b0*/  @P0 STG.E desc[UR10][R10.64+0x18], R24 ;  /* 0x000018180a000986 */ /* 0x0003e8000c10190a */
[----:B------:R1:W-:Y:S04]  /*59c0*/  @P0 STG.E desc[UR10][R10.64+0x1c], R41 ;  /* 0x00001c290a000986 */ /* 0x0003e8000c10190a */
[----:B------:R-:W2:Y:S02]  /*59d0*/  LDG.E R12, desc[UR10][R8.64] ;  /* 0x0000000a080c7981 */ /* 0x000ea4000c1e1900 */
[----:B--2---:R-:W-:-:S13]  /*59e0*/  FSETP.GT.AND P0, PT, R12, R41, PT ;  /* 0x000000290c00720b */ /* 0x004fda0003f04000 */
[----:B------:R1:W-:Y:S04]  /*59f0*/  @P0 STG.E desc[UR10][R8.64], R41 ;  /* 0x0000002908000986 */ /* 0x0003e8000c10190a */
[----:B------:R-:W2:Y:S01]  /*5a00*/  @P0 LDG.E R15, desc[UR10][R10.64] ;  /* 0x0000000a0a0f0981 */ /* 0x000ea2000c1e1900 */
[----:B------:R-:W2:Y:S03]  /*5a10*/  @P0 LDC.64 R12, c[0x4][0x40] ;  /* 0x01001000ff0c0b82 */ /* 0x000ea60000000a00 */
[----:B--2---:R1:W-:Y:S04]  /*5a20*/  @P0 STG.E desc[UR10][R12.64], R15 ;  /* 0x0000000f0c000986 */ /* 0x0043e8000c10190a */
[----:B------:R-:W2:Y:S01]  /*5a30*/  @P0 LDG.E R17, desc[UR10][R10.64+0x4] ;  /* 0x0000040a0a110981 */ /* 0x000ea2000c1e1900 */
[----:B------:R-:W-:-:S02]  /*5a40*/  IMAD.MOV.U32 R14, RZ, RZ, R4 ;  /* 0x000000ffff0e7224 */ /* 0x000fc400078e0004 */
[----:B------:R-:W-:Y:S02]  /*5a50*/  VIADD R3, R3, 0x161f14 ;  /* 0x00161f1403037836 */ /* 0x000fe40000000000 */
[----:B------:R-:W-:Y:S01]  /*5a60*/  IMAD.MOV.U32 R4, RZ, RZ, R5 ;  /* 0x000000ffff047224 */ /* 0x000fe200078e0005 */
[----:B--2---:R1:W-:Y:S01]  /*5a70*/  @P0 STG.E desc[UR10][R12.64+0x4], R17 ;  /* 0x000004110c000986 */ /* 0x0043e2000c10190a */
[----:B------:R-:W-:Y:S06]  /*5a80*/  BAR.SYNC.DEFER_BLOCKING 0x0 ;  /* 0x0000000000007b1d */ /* 0x000fec0000010000 */
[----:B------:R-:W-:Y:S05]  /*5a90*/  BRA.U UP1, `(.L_x_114) ;  /* 0xffffffd101187547 */ /* 0x000fea000b83ffff */
.L_x_47:
[----:B0-----:R-:W1:Y:S02]  /*5aa0*/  LDC.64 R4, c[0x4][0x40] ;  /* 0x01001000ff047b82 */ /* 0x001e640000000a00 */
[----:B-1----:R-:W2:Y:S06]  /*5ab0*/  LDG.E R11, desc[UR10][R4.64] ;  /* 0x0000000a040b7981 */ /* 0x002eac000c1e1900 */
[----:B------:R-:W2:Y:S02]  /*5ac0*/  LDC.64 R2, c[0x0][0x380] ;  /* 0x0000e000ff027b82 */ /* 0x000ea40000000a00 */
[----:B--2---:R-:W-:Y:S04]  /*5ad0*/  STG.E desc[UR10][R2.64], R11 ;  /* 0x0000000b02007986 */ /* 0x004fe8000c10190a */
[----:B------:R-:W2:Y:S02]  /*5ae0*/  LDG.E R13, desc[UR10][R4.64+0x4] ;  /* 0x0000040a040d7981 */ /* 0x000ea4000c1e1900 */
[----:B------:R-:W0:Y:S02]  /*5af0*/  LDC.64 R6, c[0x0][0x388] ;  /* 0x0000e200ff067b82 */ /* 0x000e240000000a00 */
[----:B--2---:R-:W-:Y:S04]  /*5b00*/  STG.E desc[UR10][R2.64+0x4], R13 ;  /* 0x0000040d02007986 */ /* 0x004fe8000c10190a */
[----:B------:R-:W0:Y:S04]  /*5b10*/  LDG.E R9, desc[UR10][R8.64] ;  /* 0x0000000a08097981 */ /* 0x000e28000c1e1900 */
[----:B0-----:R-:W-:Y:S01]  /*5b20*/  STG.E desc[UR10][R6.64], R9 ;  /* 0x0000000906007986 */ /* 0x001fe2000c10190a */
[----:B------:R-:W-:Y:S05]  /*5b30*/  EXIT ;  /* 0x000000000000794d */ /* 0x000fea0003800000 */
        .type           $_Z7mainGPUPfS_P8Particleiii$__internal_accurate_pow,@function
        .size           $_Z7mainGPUPfS_P8Particleiii$__internal_accurate_pow,($_Z7mainGPUPfS_P8Particleiii$__internal_trig_reduction_slowpathd - $_Z7mainGPUPfS_P8Particleiii$__internal_accurate_pow)
$_Z7mainGPUPfS_P8Particleiii$__internal_accurate_pow:
[----:B------:R-:W-:Y:S01]  /*5b40*/  ISETP.GT.U32.AND P3, PT, R25, 0xfffff, PT ;  /* 0x000fffff1900780c */ /* 0x000fe20003f64070 */
[--C-:B------:R-:W-:Y:S01]  /*5b50*/  IMAD.MOV.U32 R13, RZ, RZ, R25.reuse ;  /* 0x000000ffff0d7224 */ /* 0x100fe200078e0019 */
[----:B------:R-:W-:Y:S01]  /*5b60*/  UMOV UR8, 0x7d2cafe2 ;  /* 0x7d2cafe200087882 */ /* 0x000fe20000000000 */
[----:B------:R-:W-:Y:S01]  /*5b70*/  IMAD.MOV.U32 R14, RZ, RZ, RZ ;  /* 0x000000ffff0e7224 */ /* 0x000fe200078e00ff */
[----:B------:R-:W-:Y:S01]  /*5b80*/  UMOV UR9, 0x3eb0f5ff ;  /* 0x3eb0f5ff00097882 */ /* 0x000fe20000000000 */
[----:B------:R-:W-:Y:S01]  /*5b90*/  SHF.R.U32.HI R25, RZ, 0x14, R25 ;  /* 0x00000014ff197819 */ /* 0x000fe20000011619 */
[----:B------:R-:W-:Y:S01]  /*5ba0*/  UMOV UR14, 0xfefa39ef ;  /* 0xfefa39ef000e7882 */ /* 0x000fe20000000000 */
[----:B------:R-:W-:Y:S01]  /*5bb0*/  UMOV UR15, 0x3fe62e42 ;  /* 0x3fe62e42000f7882 */ /* 0x000fe20000000000 */
[----:B------:R-:W-:-:S05]  /*5bc0*/  UMOV UR6, UR4 ;  /* 0x0000000400067c82 */ /* 0x000fca0008000000 */
[----:B------:R-:W-:-:S10]  /*5bd0*/  @!P3 DMUL R34, R12, 1.80143985094819840000e+16 ;  /* 0x435000000c22b828 */ /* 0x000fd40000000000 */
[----:B------:R-:W-:Y:S01]  /*5be0*/  @!P3 IMAD.MOV.U32 R13, RZ, RZ, R35 ;  /* 0x000000ffff0db224 */ /* 0x000fe200078e0023 */
[----:B------:R-:W-:Y:S01]  /*5bf0*/  @!P3 LEA.HI R25, R35, 0xffffffca, RZ, 0xc ;  /* 0xffffffca2319b811 */ /* 0x000fe200078f60ff */
[----:B------:R-:W-:-:S03]  /*5c00*/  @!P3 IMAD.MOV.U32 R12, RZ, RZ, R34 ;  /* 0x000000ffff0cb224 */ /* 0x000fc600078e0022 */
[----:B------:R-:W-:Y:S01]  /*5c10*/  LOP3.LUT R13, R13, 0x800fffff, RZ, 0xc0, !PT ;  /* 0x800fffff0d0d7812 */ /* 0x000fe200078ec0ff */
[----:B------:R-:W-:-:S03]  /*5c20*/  IMAD.MOV.U32 R16, RZ, RZ, R12 ;  /* 0x000000ffff107224 */ /* 0x000fc600078e000c */
[----:B------:R-:W-:-:S04]  /*5c30*/  LOP3.LUT R13, R13, 0x3ff00000, RZ, 0xfc, !PT ;  /* 0x3ff000000d0d7812 */ /* 0x000fc800078efcff */
[----:B------:R-:W-:Y:S01]  /*5c40*/  ISETP.GE.U32.AND P4, PT, R13, 0x3ff6a09f, PT ;  /* 0x3ff6a09f0d00780c */ /* 0x000fe20003f86070 */
[----:B------:R-:W-:-:S12]  /*5c50*/  IMAD.MOV.U32 R17, RZ, RZ, R13 ;  /* 0x000000ffff117224 */ /* 0x000fd800078e000d */
[----:B------:R-:W-:-:S04]  /*5c60*/  @P4 VIADD R12, R17, 0xfff00000 ;  /* 0xfff00000110c4836 */ /* 0x000fc80000000000 */
[----:B------:R-:W-:-:S06]  /*5c70*/  @P4 IMAD.MOV.U32 R17, RZ, RZ, R12 ;  /* 0x000000ffff114224 */ /* 0x000fcc00078e000c */
[C---:B------:R-:W-:Y:S02]  /*5c80*/  DADD R26, R16.reuse, 1 ;  /* 0x3ff00000101a7429 */ /* 0x040fe40000000000 */
[----:B------:R-:W-:-:S04]  /*5c90*/  DADD R12, R16, -1 ;  /* 0xbff00000100c7429 */ /* 0x000fc80000000000 */
[----:B------:R-:W0:Y:S02]  /*5ca0*/  MUFU.RCP64H R15, R27 ;  /* 0x0000001b000f7308 */ /* 0x000e240000001800 */
[----:B0-----:R-:W-:-:S08]  /*5cb0*/  DFMA R22, -R26, R14, 1 ;  /* 0x3ff000001a16742b */ /* 0x001fd0000000010e */
[----:B------:R-:W-:-:S08]  /*5cc0*/  DFMA R22, R22, R22, R22 ;  /* 0x000000161616722b */ /* 0x000fd00000000016 */
[----:B------:R-:W-:Y:S01]  /*5cd0*/  DFMA R22, R14, R22, R14 ;  /* 0x000000160e16722b */ /* 0x000fe2000000000e */
[----:B------:R-:W-:Y:S02]  /*5ce0*/  IMAD.MOV.U32 R14, RZ, RZ, 0x41ad3b5a ;  /* 0x41ad3b5aff0e7424 */ /* 0x000fe400078e00ff */
[----:B------:R-:W-:-:S05]  /*5cf0*/  IMAD.MOV.U32 R15, RZ, RZ, 0x3ed0f5d2 ;  /* 0x3ed0f5d2ff0f7424 */ /* 0x000fca00078e00ff */
[----:B------:R-:W-:-:S08]  /*5d00*/  DMUL R32, R12, R22 ;  /* 0x000000160c207228 */ /* 0x000fd00000000000 */
[----:B------:R-:W-:-:S08]  /*5d10*/  DFMA R32, R12, R22, R32 ;  /* 0x000000160c20722b */ /* 0x000fd00000000020 */
[-C--:B------:R-:W-:Y:S02]  /*5d20*/  DMUL R18, R32, R32.reuse ;  /* 0x0000002020127228 */ /* 0x080fe40000000000 */
[----:B------:R-:W-:Y:S02]  /*5d30*/  DADD R30, R12, -R32 ;  /* 0x000000000c1e7229 */ /* 0x000fe40000000820 */
[----:B------:R-:W-:-:S04]  /*5d40*/  DMUL R16, R32, R32 ;  /* 0x0000002020107228 */ /* 0x000fc80000000000 */
[----:B------:R-:W-:Y:S01]  /*5d50*/  DFMA R14, R18, UR8, R14 ;  /* 0x00000008120e7c2b */ /* 0x000fe2000800000e */
[----:B------:R-:W-:Y:S01]  /*5d60*/  UMOV UR8, 0x75488a3f ;  /* 0x75488a3f00087882 */ /* 0x000fe20000000000 */
[----:B------:R-:W-:Y:S01]  /*5d70*/  UMOV UR9, 0x3ef3b20a ;  /* 0x3ef3b20a00097882 */ /* 0x000fe20000000000 */
[----:B------:R-:W-:-:S05]  /*5d80*/  DADD R30, R30, R30 ;  /* 0x000000001e1e7229 */ /* 0x000fca000000001e */
[----:B------:R-:W-:Y:S01]  /*5d90*/  DFMA R14, R18, R14, UR8 ;  /* 0x00000008120e7e2b */ /* 0x000fe2000800000e */
[----:B------:R-:W-:Y:S01]  /*5da0*/  UMOV UR8, 0xe4faecd5 ;  /* 0xe4faecd500087882 */ /* 0x000fe20000000000 */
[----:B------:R-:W-:Y:S01]  /*5db0*/  UMOV UR9, 0x3f1745cd ;  /* 0x3f1745cd00097882 */ /* 0x000fe20000000000 */
[----:B------:R-:W-:-:S05]  /*5dc0*/  DFMA R30, R12, -R32, R30 ;  /* 0x800000200c1e722b */ /* 0x000fca000000001e */
[----:B------:R-:W-:Y:S01]  /*5dd0*/  DFMA R14, R18, R14, UR8 ;  /* 0x00000008120e7e2b */ /* 0x000fe2000800000e */
[----:B------:R-:W-:Y:S01]  /*5de0*/  UMOV UR8, 0x258a578b ;  /* 0x258a578b00087882 */ /* 0x000fe20000000000 */
[----:B------:R-:W-:Y:S01]  /*5df0*/  UMOV UR9, 0x3f3c71c7 ;  /* 0x3f3c71c700097882 */ /* 0x000fe20000000000 */
[----:B------:R-:W-:-:S05]  /*5e00*/  DMUL R30, R22, R30 ;  /* 0x0000001e161e7228 */ /* 0x000fca0000000000 */
[----:B------:R-:W-:Y:S01]  /*5e10*/  DFMA R14, R18, R14, UR8 ;  /* 0x00000008120e7e2b */ /* 0x000fe2000800000e */
[----:B------:R-:W-:Y:S01]  /*5e20*/  UMOV UR8, 0x9242b910 ;  /* 0x9242b91000087882 */ /* 0x000fe20000000000 */
[----:B------:R-:W-:-:S03]  /*5e30*/  UMOV UR9, 0x3f624924 ;  /* 0x3f62492400097882 */ /* 0x000fc60000000000 */
[----:B------:R-:W-:Y:S02]  /*5e40*/  VIADD R23, R31, 0x100000 ;  /* 0x001000001f177836 */ /* 0x000fe40000000000 */
[----:B------:R-:W-:Y:S01]  /*5e50*/  IMAD.MOV.U32 R22, RZ, RZ, R30 ;  /* 0x000000ffff167224 */ /* 0x000fe200078e001e */
[----:B------:R-:W-:Y:S01]  /*5e60*/  DFMA R14, R18, R14, UR8 ;  /* 0x00000008120e7e2b */ /* 0x000fe2000800000e */
[----:B------:R-:W-:Y:S01]  /*5e70*/  UMOV UR8, 0x99999dfb ;  /* 0x99999dfb00087882 */ /* 0x000fe20000000000 */
[----:B------:R-:W-:-:S06]  /*5e80*/  UMOV UR9, 0x3f899999 ;  /* 0x3f89999900097882 */ /* 0x000fcc0000000000 */
[----:B------:R-:W-:Y:S01]  /*5e90*/  DFMA R14, R18, R14, UR8 ;  /* 0x00000008120e7e2b */ /* 0x000fe2000800000e */
[----:B------:R-:W-:Y:S01]  /*5ea0*/  UMOV UR8, 0x55555555 ;  /* 0x5555555500087882 */ /* 0x000fe20000000000 */
[----:B------:R-:W-:-:S06]  /*5eb0*/  UMOV UR9, 0x3fb55555 ;  /* 0x3fb5555500097882 */ /* 0x000fcc0000000000 */
[----:B------:R-:W-:-:S08]  /*5ec0*/  DFMA R28, R18, R14, UR8 ;  /* 0x00000008121c7e2b */ /* 0x000fd0000800000e */
[----:B------:R-:W-:Y:S01]  /*5ed0*/  DADD R12, -R28, UR8 ;  /* 0x000000081c0c7e29 */ /* 0x000fe20008000100 */
[----:B------:R-:W-:Y:S01]  /*5ee0*/  UMOV UR8, 0xb9e7b0 ;  /* 0x00b9e7b000087882 */ /* 0x000fe20000000000 */
[----:B------:R-:W-:-:S06]  /*5ef0*/  UMOV UR9, 0x3c46a4cb ;  /* 0x3c46a4cb00097882 */ /* 0x000fcc0000000000 */
[----:B------:R-:W-:Y:S02]  /*5f00*/  DFMA R26, R18, R14, R12 ;  /* 0x0000000e121a722b */ /* 0x000fe4000000000c */
[C---:B------:R-:W-:Y:S02]  /*5f10*/  DMUL R14, R32.reuse, R16 ;  /* 0x00000010200e7228 */ /* 0x040fe40000000000 */
[----:B------:R-:W-:-:S04]  /*5f20*/  DFMA R12, R32, R32, -R16 ;  /* 0x00000020200c722b */ /* 0x000fc80000000810 */
[----:B------:R-:W-:Y:S01]  /*5f30*/  DADD R26, R26, -UR8 ;  /* 0x800000081a1a7e29 */ /* 0x000fe20008000000 */
[----:B------:R-:W-:Y:S01]  /*5f40*/  UMOV UR8, 0x80000000 ;  /* 0x8000000000087882 */ /* 0x000fe20000000000 */
[C---:B------:R-:W-:Y:S01]  /*5f50*/  DFMA R18, R32.reuse, R16, -R14 ;  /* 0x000000102012722b */ /* 0x040fe2000000080e */
[----:B------:R-:W-:Y:S01]  /*5f60*/  UMOV UR9, 0x43300000 ;  /* 0x4330000000097882 */ /* 0x000fe20000000000 */
[----:B------:R-:W-:-:S06]  /*5f70*/  DFMA R12, R32, R22, R12 ;  /* 0x00000016200c722b */ /* 0x000fcc000000000c */
[----:B------:R-:W-:Y:S02]  /*5f80*/  DFMA R18, R30, R16, R18 ;  /* 0x000000101e12722b */ /* 0x000fe40000000012 */
[----:B------:R-:W-:-:S06]  /*5f90*/  DADD R16, R28, R26 ;  /* 0x000000001c107229 */ /* 0x000fcc000000001a */
[----:B------:R-:W-:Y:S02]  /*5fa0*/  DFMA R18, R32, R12, R18 ;  /* 0x0000000c2012722b */ /* 0x000fe40000000012 */
[----:B------:R-:W-:Y:S02]  /*5fb0*/  DMUL R12, R16, R14 ;  /* 0x0000000e100c7228 */ /* 0x000fe40000000000 */
[----:B------:R-:W-:-:S06]  /*5fc0*/  DADD R28, R28, -R16 ;  /* 0x000000001c1c7229 */ /* 0x000fcc0000000810 */
[----:B------:R-:W-:Y:S02]  /*5fd0*/  DFMA R22, R16, R14, -R12 ;  /* 0x0000000e1016722b */ /* 0x000fe4000000080c */
[----:B------:R-:W-:-:S06]  /*5fe0*/  DADD R28, R26, R28 ;  /* 0x000000001a1c7229 */ /* 0x000fcc000000001c */
[----:B------:R-:W-:-:S08]  /*5ff0*/  DFMA R18, R16, R18, R22 ;  /* 0x000000121012722b */ /* 0x000fd00000000016 */
[----:B------:R-:W-:-:S08]  /*6000*/  DFMA R18, R28, R14, R18 ;  /* 0x0000000e1c12722b */ /* 0x000fd00000000012 */
[----:B------:R-:W-:-:S08]  /*6010*/  DADD R16, R12, R18 ;  /* 0x000000000c107229 */ /* 0x000fd00000000012 */
[--C-:B------:R-:W-:Y:S02]  /*6020*/  DADD R14, R32, R16.reuse ;  /* 0x00000000200e7229 */ /* 0x100fe40000000010 */
[----:B------:R-:W-:-:S06]  /*6030*/  DADD R12, R12, -R16 ;  /* 0x000000000c0c7229 */ /* 0x000fcc0000000810 */
[----:B------:R-:W-:Y:S02]  /*6040*/  DADD R32, R32, -R14 ;  /* 0x0000000020207229 */ /* 0x000fe4000000080e */
[----:B------:R-:W-:-:S06]  /*6050*/  DADD R12, R18, R12 ;  /* 0x00000000120c7229 */ /* 0x000fcc000000000c */
[----:B------:R-:W-:-:S08]  /*6060*/  DADD R32, R16, R32 ;  /* 0x0000000010207229 */ /* 0x000fd00000000020 */
[----:B------:R-:W-:Y:S01]  /*6070*/  DADD R32, R12, R32 ;  /* 0x000000000c207229 */ /* 0x000fe20000000020 */
[C---:B------:R-:W-:Y:S02]  /*6080*/  VIADD R12, R25.reuse, 0xfffffc01 ;  /* 0xfffffc01190c7836 */ /* 0x040fe40000000000 */
[----:B------:R-:W-:Y:S02]  /*6090*/  @P4 VIADD R12, R25, 0xfffffc02 ;  /* 0xfffffc02190c4836 */ /* 0x000fe40000000000 */
[----:B------:R-:W-:-:S03]  /*60a0*/  IMAD.MOV.U32 R13, RZ, RZ, 0x43300000 ;  /* 0x43300000ff0d7424 */ /* 0x000fc600078e00ff */
[----:B------:R-:W-:Y:S01]  /*60b0*/  DADD R30, R30, R32 ;  /* 0x000000001e1e7229 */ /* 0x000fe20000000020 */
[----:B------:R-:W-:-:S06]  /*60c0*/  LOP3.LUT R12, R12, 0x80000000, RZ, 0x3c, !PT ;  /* 0x800000000c0c7812 */ /* 0x000fcc00078e3cff */
[----:B------:R-:W-:Y:S01]  /*60d0*/  DADD R16, R12, -UR8 ;  /* 0x800000080c107e29 */ /* 0x000fe20008000000 */
[----:B------:R-:W-:Y:S01]  /*60e0*/  UMOV UR8, 0xfefa39ef ;  /* 0xfefa39ef00087882 */ /* 0x000fe20000000000 */
[----:B------:R-:W-:Y:S01]  /*60f0*/  DADD R18, R14, R30 ;  /* 0x000000000e127229 */ /* 0x000fe2000000001e */
[----:B------:R-:W-:-:S07]  /*6100*/  UMOV UR9, 0x3fe62e42 ;  /* 0x3fe62e4200097882 */ /* 0x000fce0000000000 */
[--C-:B------:R-:W-:Y:S01]  /*6110*/  DFMA R12, R16, UR8, R18.reuse ;  /* 0x00000008100c7c2b */ /* 0x100fe20008000012 */
[----:B------:R-:W-:Y:S01]  /*6120*/  UMOV UR8, 0x3b39803f ;  /* 0x3b39803f00087882 */ /* 0x000fe20000000000 */
[----:B------:R-:W-:Y:S01]  /*6130*/  DADD R22, R14, -R18 ;  /* 0x000000000e167229 */ /* 0x000fe20000000812 */
[----:B------:R-:W-:-:S05]  /*6140*/  UMOV UR9, 0x3c7abc9e ;  /* 0x3c7abc9e00097882 */ /* 0x000fca0000000000 */
[----:B------:R-:W-:Y:S02]  /*6150*/  DFMA R14, R16, -UR14, R12 ;  /* 0x8000000e100e7c2b */ /* 0x000fe4000800000c */
[----:B------:R-:W-:-:S06]  /*6160*/  DADD R22, R30, R22 ;  /* 0x000000001e167229 */ /* 0x000fcc0000000016 */
[----:B------:R-:W-:-:S08]  /*6170*/  DADD R14, -R18, R14 ;  /* 0x00000000120e7229 */ /* 0x000fd0000000010e */
[----:B------:R-:W-:Y:S01]  /*6180*/  DADD R14, R22, -R14 ;  /* 0x00000000160e7229 */ /* 0x000fe2000000080e */
[----:B------:R-:W-:Y:S02]  /*6190*/  IMAD.MOV.U32 R22, RZ, RZ, 0x652b82fe ;  /* 0x652b82feff167424 */ /* 0x000fe400078e00ff */
[----:B------:R-:W-:-:S05]  /*61a0*/  IMAD.MOV.U32 R23, RZ, RZ, 0x3ff71547 ;  /* 0x3ff71547ff177424 */ /* 0x000fca00078e00ff */
[----:B------:R-:W-:Y:S01]  /*61b0*/  DFMA R16, R16, UR8, R14 ;  /* 0x0000000810107c2b */ /* 0x000fe2000800000e */
[----:B------:R-:W-:Y:S02]  /*61c0*/  USHF.L.U32 UR9, UR7, 0x1, URZ ;  /* 0x0000000107097899 */ /* 0x000fe400080006ff */
[----:B------:R-:W-:Y:S02]  /*61d0*/  ULOP3.LUT UR8, UR7, 0xff0fffff, URZ, 0xc0, !UPT ;  /* 0xff0fffff07087892 */ /* 0x000fe4000f8ec0ff */
[----:B------:R-:W-:-:S03]  /*61e0*/  UISETP.GT.U32.AND UP0, UPT, UR9, -0x2000001, UPT ;  /* 0xfdffffff0900788c */ /* 0x000fc6000bf04070 */
[----:B------:R-:W-:Y:S01]  /*61f0*/  DADD R14, R12, R16 ;  /* 0x000000000c0e7229 */ /* 0x000fe20000000010 */
[----:B------:R-:W-:-:S07]  /*6200*/  USEL UR7, UR8, UR7, UP0 ;  /* 0x0000000708077287 */ /* 0x000fce0008000000 */
[----:B------:R-:W-:Y:S02]  /*6210*/  DADD R18, R12, -R14 ;  /* 0x000000000c127229 */ /* 0x000fe4000000080e */
[----:B------:R-:W-:-:S06]  /*6220*/  DMUL R12, R14, UR6 ;  /* 0x000000060e0c7c28 */ /* 0x000fcc0008000000 */
[----:B------:R-:W-:Y:S02]  /*6230*/  DADD R16, R16, R18 ;  /* 0x0000000010107229 */ /* 0x000fe40000000012 */
[----:B------:R-:W-:-:S08]  /*6240*/  DFMA R14, R14, UR6, -R12 ;  /* 0x000000060e0e7c2b */ /* 0x000fd0000800080c */
[----:B------:R-:W-:Y:S01]  /*6250*/  DFMA R16, R16, UR6, R14 ;  /* 0x0000000610107c2b */ /* 0x000fe2000800000e */
[----:B------:R-:W-:Y:S01]  /*6260*/  UMOV UR6, 0x3b39803f ;  /* 0x3b39803f00067882 */ /* 0x000fe20000000000 */
[----:B------:R-:W-:-:S06]  /*6270*/  UMOV UR7, 0x3c7abc9e ;  /* 0x3c7abc9e00077882 */ /* 0x000fcc0000000000 */
[----:B------:R-:W-:-:S08]  /*6280*/  DADD R26, R12, R16 ;  /* 0x000000000c1a7229 */ /* 0x000fd00000000010 */
[----:B------:R-:W-:Y:S02]  /*6290*/  DFMA R22, R26, R22, 6.75539944105574400000e+15 ;  /* 0x433800001a16742b */ /* 0x000fe40000000016 */
[----:B------:R-:W-:Y:S01]  /*62a0*/  FSETP.GEU.AND P3, PT, |R27|, 4.1917929649353027344, PT ;  /* 0x4086232b1b00780b */ /* 0x000fe20003f6e200 */
[----:B------:R-:W-:-:S05]  /*62b0*/  DADD R12, R12, -R26 ;  /* 0x000000000c0c7229 */ /* 0x000fca000000081a */
[----:B------:R-:W-:-:S03]  /*62c0*/  DADD R14, R22, -6.75539944105574400000e+15 ;  /* 0xc3380000160e7429 */ /* 0x000fc60000000000 */
[----:B------:R-:W-:-:S05]  /*62d0*/  DADD R16, R16, R12 ;  /* 0x0000000010107229 */ /* 0x000fca000000000c */
[----:B------:R-:W-:-:S08]  /*62e0*/  DFMA R18, R14, -UR14, R26 ;  /* 0x8000000e0e127c2b */ /* 0x000fd0000800001a */
[----:B------:R-:W-:Y:S01]  /*62f0*/  DFMA R18, R14, -UR6, R18 ;  /* 0x800000060e127c2b */ /* 0x000fe20008000012 */
[----:B------:R-:W-:Y:S01]  /*6300*/  UMOV UR6, 0x69ce2bdf ;  /* 0x69ce2bdf00067882 */ /* 0x000fe20000000000 */
[----:B------:R-:W-:Y:S01]  /*6310*/  IMAD.MOV.U32 R14, RZ, RZ, -0x35dec16 ;  /* 0xfca213eaff0e7424 */ /* 0x000fe200078e00ff */
[----:B------:R-:W-:Y:S01]  /*6320*/  UMOV UR7, 0x3e5ade15 ;  /* 0x3e5ade1500077882 */ /* 0x000fe20000000000 */
[----:B------:R-:W-:-:S06]  /*6330*/  IMAD.MOV.U32 R15, RZ, RZ, 0x3e928af3 ;  /* 0x3e928af3ff0f7424 */ /* 0x000fcc00078e00ff */
[----:B------:R-:W-:Y:S01]  /*6340*/  DFMA R14, R18, UR6, R14 ;  /* 0x00000006120e7c2b */ /* 0x000fe2000800000e */
[----:B------:R-:W-:Y:S01]  /*6350*/  UMOV UR6, 0x62401315 ;  /* 0x6240131500067882 */ /* 0x000fe20000000000 */
[----:B------:R-:W-:-:S06]  /*6360*/  UMOV UR7, 0x3ec71dee ;  /* 0x3ec71dee00077882 */ /* 0x000fcc0000000000 */
[----:B------:R-:W-:Y:S01]  /*6370*/  DFMA R14, R18, R14, UR6 ;  /* 0x00000006120e7e2b */ /* 0x000fe2000800000e */
        /* <DEDUP_REMOVED lines=20> */
[----:B------:R-:W-:-:S08]  /*64c0*/  DFMA R14, R18, R14, UR6 ;  /* 0x00000006120e7e2b */ /* 0x000fd0000800000e */
[----:B------:R-:W-:-:S08]  /*64d0*/  DFMA R14, R18, R14, 1 ;  /* 0x3ff00000120e742b */ /* 0x000fd0000000000e */
[----:B------:R-:W-:-:S10]  /*64e0*/  DFMA R14, R18, R14, 1 ;  /* 0x3ff00000120e742b */ /* 0x000fd4000000000e */
[----:B------:R-:W-:Y:S02]  /*64f0*/  IMAD R19, R22, 0x100000, R15 ;  /* 0x0010000016137824 */ /* 0x000fe400078e020f */
[----:B------:R-:W-:Y:S01]  /*6500*/  IMAD.MOV.U32 R18, RZ, RZ, R14 ;  /* 0x000000ffff127224 */ /* 0x000fe200078e000e */
[----:B------:R-:W-:Y:S06]  /*6510*/  @!P3 BRA `(.L_x_115) ;  /* 0x000000000030b947 */ /* 0x000fec0003800000 */
[----:B------:R-:W-:Y:S01]  /*6520*/  FSETP.GEU.AND P4, PT, |R27|, 4.2275390625, PT ;  /* 0x408748001b00780b */ /* 0x000fe20003f8e200 */
[C---:B------:R-:W-:Y:S02]  /*6530*/  DADD R18, R26.reuse, +INF ;  /* 0x7ff000001a127429 */ /* 0x040fe40000000000 */
[----:B------:R-:W-:-:S08]  /*6540*/  DSETP.GEU.AND P3, PT, R26, RZ, PT ;  /* 0x000000ff1a00722a */ /* 0x000fd00003f6e000 */
[----:B------:R-:W-:Y:S02]  /*6550*/  FSEL R18, R18, RZ, P3 ;  /* 0x000000ff12127208 */ /* 0x000fe40001800000 */
[----:B------:R-:W-:Y:S02]  /*6560*/  @!P4 LEA.HI R12, R22, R22, RZ, 0x1 ;  /* 0x00000016160cc211 */ /* 0x000fe400078f08ff */
[----:B------:R-:W-:Y:S02]  /*6570*/  FSEL R19, R19, RZ, P3 ;  /* 0x000000ff13137208 */ /* 0x000fe40001800000 */
[----:B------:R-:W-:-:S05]  /*6580*/  @!P4 SHF.R.S32.HI R12, RZ, 0x1, R12 ;  /* 0x00000001ff0cc819 */ /* 0x000fca000001140c */
[----:B------:R-:W-:Y:S02]  /*6590*/  @!P4 IMAD.IADD R13, R22, 0x1, -R12 ;  /* 0x00000001160dc824 */ /* 0x000fe400078e0a0c */
[----:B------:R-:W-:Y:S02]  /*65a0*/  @!P4 IMAD R15, R12, 0x100000, R15 ;  /* 0x001000000c0fc824 */ /* 0x000fe400078e020f */
[----:B------:R-:W-:Y:S01]  /*65b0*/  @!P4 IMAD.MOV.U32 R12, RZ, RZ, RZ ;  /* 0x000000ffff0cc224 */ /* 0x000fe200078e00ff */
[----:B------:R-:W-:-:S06]  /*65c0*/  @!P4 LEA R13, R13, 0x3ff00000, 0x14 ;  /* 0x3ff000000d0dc811 */ /* 0x000fcc00078ea0ff */
[----:B------:R-:W-:-:S11]  /*65d0*/  @!P4 DMUL R18, R14, R12 ;  /* 0x0000000c0e12c228 */ /* 0x000fd60000000000 */
.L_x_115:
[----:B------:R-:W-:Y:S01]  /*65e0*/  DFMA R16, R16, R18, R18 ;  /* 0x000000121010722b */ /* 0x000fe20000000012 */
[----:B------:R-:W-:Y:S01]  /*65f0*/  IMAD.MOV.U32 R37, RZ, RZ, 0x0 ;  /* 0x00000000ff257424 */ /* 0x000fe200078e00ff */
[----:B------:R-:W-:-:S08]  /*6600*/  DSETP.NEU.AND P3, PT, |R18|, +INF , PT ;  /* 0x7ff000001200742a */ /* 0x000fd00003f6d200 */
[----:B------:R-:W-:Y:S02]  /*6610*/  FSEL R14, R18, R16, !P3 ;  /* 0x00000010120e7208 */ /* 0x000fe40005800000 */
[----:B------:R-:W-:Y:S01]  /*6620*/  FSEL R13, R19, R17, !P3 ;  /* 0x00000011130d7208 */ /* 0x000fe20005800000 */
[----:B------:R-:W-:Y:S06]  /*6630*/  RET.REL.NODEC R36 `(_Z7mainGPUPfS_P8Particleiii) ;  /* 0xffffff9824707950 */ /* 0x000fec0003c3ffff */
        .type           $_Z7mainGPUPfS_P8Particleiii$__internal_trig_reduction_slowpathd,@function
        .size           $_Z7mainGPUPfS_P8Particleiii$__internal_trig_reduction_slowpathd,(.L_x_143 - $_Z7mainGPUPfS_P8Particleiii$__internal_trig_reduction_slowpathd)
$_Z7mainGPUPfS_P8Particleiii$__internal_trig_reduction_slowpathd:
[----:B------:R-:W-:Y:S01]  /*6640*/  SHF.R.U32.HI R25, RZ, 0x14, R19 ;  /* 0x00000014ff197819 */ /* 0x000fe20000011613 */
[----:B------:R-:W-:-:S03]  /*6650*/  IMAD.MOV.U32 R14, RZ, RZ, RZ ;  /* 0x000000ffff0e7224 */ /* 0x000fc600078e00ff */
[----:B------:R-:W-:-:S04]  /*6660*/  LOP3.LUT R12, R25, 0x7ff, RZ, 0xc0, !PT ;  /* 0x000007ff190c7812 */ /* 0x000fc800078ec0ff */
[----:B------:R-:W-:-:S13]  /*6670*/  ISETP.NE.AND P0, PT, R12, 0x7ff, PT ;  /* 0x000007ff0c00780c */ /* 0x000fda0003f05270 */
[----:B------:R-:W-:Y:S05]  /*6680*/  @!P0 BRA `(.L_x_116) ;  /* 0x0000000800448947 */ /* 0x000fea0003800000 */
[----:B------:R-:W-:Y:S01]  /*6690*/  VIADD R12, R12, 0xfffffc00 ;  /* 0xfffffc000c0c7836 */ /* 0x000fe20000000000 */
[----:B------:R-:W-:Y:S01]  /*66a0*/  BSSY.RECONVERGENT B2, `(.L_x_117) ;  /* 0x000002e000027945 */ /* 0x000fe20003800200 */
[----:B------:R-:W-:-:S03]  /*66b0*/  CS2R R16, SRZ ;  /* 0x0000000000107805 */ /* 0x000fc6000001ff00 */
[----:B------:R-:W-:Y:S02]  /*66c0*/  SHF.R.U32.HI R28, RZ, 0x6, R12 ;  /* 0x00000006ff1c7819 */ /* 0x000fe4000001160c */
[----:B------:R-:W-:Y:S02]  /*66d0*/  ISETP.GE.U32.AND P0, PT, R12, 0x80, PT ;  /* 0x000000800c00780c */ /* 0x000fe40003f06070 */
[C---:B------:R-:W-:Y:S02]  /*66e0*/  IADD3 R29, PT, PT, -R28.reuse, 0x13, RZ ;  /* 0x000000131c1d7810 */ /* 0x040fe40007ffe1ff */
[----:B------:R-:W-:Y:S02]  /*66f0*/  IADD3 R34, PT, PT, -R28, 0xf, RZ ;  /* 0x0000000f1c227810 */ /* 0x000fe40007ffe1ff */
[----:B------:R-:W-:-:S04]  /*6700*/  SEL R29, R29, 0x12, P0 ;  /* 0x000000121d1d7807 */ /* 0x000fc80000000000 */
[----:B------:R-:W-:-:S13]  /*6710*/  ISETP.GE.AND P0, PT, R34, R29, PT ;  /* 0x0000001d2200720c */ /* 0x000fda0003f06270 */
[----:B------:R-:W-:Y:S05]  /*6720*/  @P0 BRA `(.L_x_118) ;  /* 0x0000000000940947 */ /* 0x000fea0003800000 */
[----:B------:R-:W0:Y:S01]  /*6730*/  LDC.64 R12, c[0x0][0x358] ;  /* 0x0000d600ff0c7b82 */ /* 0x000e220000000a00 */
[C---:B------:R-:W-:Y:S01]  /*6740*/  SHF.L.U64.HI R31, R33.reuse, 0xb, R19 ;  /* 0x0000000b211f7819 */ /* 0x040fe20000010213 */
[----:B------:R-:W-:Y:S01]  /*6750*/  BSSY.RECONVERGENT B3, `(.L_x_119) ;  /* 0x0000021000037945 */ /* 0x000fe20003800200 */
[----:B------:R-:W-:Y:S01]  /*6760*/  IMAD.SHL.U32 R33, R33, 0x800, RZ ;  /* 0x0000080021217824 */ /* 0x000fe200078e00ff */
[----:B------:R-:W-:Y:S01]  /*6770*/  IADD3 R32, PT, PT, RZ, -R28, -R29 ;  /* 0x8000001cff207210 */ /* 0x000fe20007ffe81d */
[----:B------:R-:W-:Y:S01]  /*6780*/  IMAD.MOV.U32 R30, RZ, RZ, RZ ;  /* 0x000000ffff1e7224 */ /* 0x000fe200078e00ff */
[----:B------:R-:W-:Y:S02]  /*6790*/  CS2R R16, SRZ ;  /* 0x0000000000107805 */ /* 0x000fe4000001ff00 */
[----:B------:R-:W-:-:S07]  /*67a0*/  LOP3.LUT R31, R31, 0x80000000, RZ, 0xfc, !PT ;  /* 0x800000001f1f7812 */ /* 0x000fce00078efcff */
.L_x_120:
[----:B------:R-:W1:Y:S01]  /*67b0*/  LDC.64 R14, c[0x4][0x50] ;  /* 0x01001400ff0e7b82 */ /* 0x000e620000000a00 */
[----:B0-----:R-:W-:Y:S02]  /*67c0*/  R2UR UR6, R12 ;  /* 0x000000000c0672ca */ /* 0x001fe400000e0000 */
[----:B------:R-:W-:Y:S01]  /*67d0*/  R2UR UR7, R13 ;  /* 0x000000000d0772ca */ /* 0x000fe200000e0000 */
[----:B-1----:R-:W-:-:S12]  /*67e0*/  IMAD.WIDE R40, R34, 0x8, R14 ;  /* 0x0000000822287825 */ /* 0x002fd800078e020e */
[----:B------:R-:W2:Y:S01]  /*67f0*/  LDG.E.64.CONSTANT R14, desc[UR6][R40.64] ;  /* 0x00000006280e7981 */ /* 0x000ea2000c1e9b00 */
[----:B------:R-:W-:Y:S02]  /*6800*/  VIADD R32, R32, 0x1 ;  /* 0x0000000120207836 */ /* 0x000fe40000000000 */
[----:B------:R-:W-:Y:S02]  /*6810*/  VIADD R34, R34, 0x1 ;  /* 0x0000000122227836 */ /* 0x000fe40000000000 */
[----:B--2---:R-:W-:-:S04]  /*6820*/  IMAD.WIDE.U32 R16, P2, R14, R33, R16 ;  /* 0x000000210e107225 */ /* 0x004fc80007840010 */
[C---:B------:R-:W-:Y:S02]  /*6830*/  IMAD R35, R14.reuse, R31, RZ ;  /* 0x0000001f0e237224 */ /* 0x040fe400078e02ff */
[----:B------:R-:W-:Y:S02]  /*6840*/  IMAD R36, R15, R33, RZ ;  /* 0x000000210f247224 */ /* 0x000fe400078e02ff */
[----:B------:R-:W-:Y:S01]  /*6850*/  IMAD.HI.U32 R14, R14, R31, RZ ;  /* 0x0000001f0e0e7227 */ /* 0x000fe200078e00ff */
[----:B------:R-:W-:-:S03]  /*6860*/  IADD3 R35, P0, PT, R35, R17, RZ ;  /* 0x0000001123237210 */ /* 0x000fc60007f1e0ff */
[----:B------:R-:W-:Y:S01]  /*6870*/  IMAD R17, R30, 0x8, R1 ;  /* 0x000000081e117824 */ /* 0x000fe200078e0201 */
[----:B------:R-:W-:Y:S01]  /*6880*/  IADD3 R37, P1, PT, R36, R35, RZ ;  /* 0x0000002324257210 */ /* 0x000fe20007f3e0ff */
[----:B------:R-:W-:Y:S02]  /*6890*/  IMAD.MOV.U32 R36, RZ, RZ, R16 ;  /* 0x000000ffff247224 */ /* 0x000fe400078e0010 */
[----:B------:R-:W-:-:S03]  /*68a0*/  IMAD.HI.U32 R16, R15, R33, RZ ;  /* 0x000000210f107227 */ /* 0x000fc600078e00ff */
[----:B------:R0:W-:Y:S01]  /*68b0*/  STL.64 [R17], R36 ;  /* 0x0000002411007387 */ /* 0x0001e20000100a00 */
[----:B------:R-:W-:Y:S02]  /*68c0*/  IMAD.X R35, RZ, RZ, R14, P2 ;  /* 0x000000ffff237224 */ /* 0x000fe400010e060e */
[----:B------:R-:W-:-:S03]  /*68d0*/  IMAD.HI.U32 R14, R15, R31, RZ ;  /* 0x0000001f0f0e7227 */ /* 0x000fc600078e00ff */
[----:B------:R-:W-:Y:S01]  /*68e0*/  IADD3.X R16, P0, PT, R16, R35, RZ, P0, !PT ;  /* 0x0000002310107210 */ /* 0x000fe2000071e4ff */
[----:B------:R-:W-:Y:S02]  /*68f0*/  IMAD R15, R15, R31, RZ ;  /* 0x0000001f0f0f7224 */ /* 0x000fe400078e02ff */
[----:B------:R-:W-:Y:S02]  /*6900*/  VIADD R30, R30, 0x1 ;  /* 0x000000011e1e7836 */ /* 0x000fe40000000000 */
[----:B------:R-:W-:Y:S01]  /*6910*/  IMAD.X R14, RZ, RZ, R14, P0 ;  /* 0x000000ffff0e7224 */ /* 0x000fe200000e060e */
[----:B------:R-:W-:Y:S02]  /*6920*/  ISETP.NE.AND P0, PT, R32, -0xf, PT ;  /* 0xfffffff12000780c */ /* 0x000fe40003f05270 */
[----:B------:R-:W-:-:S05]  /*6930*/  IADD3.X R16, P1, PT, R15, R16, RZ, P1, !PT ;  /* 0x000000100f107210 */ /* 0x000fca0000f3e4ff */
[----:B0-----:R-:W-:-:S06]  /*6940*/  IMAD.X R17, RZ, RZ, R14, P1 ;  /* 0x000000ffff117224 */ /* 0x001fcc00008e060e */
[----:B------:R-:W-:Y:S05]  /*6950*/  @P0 BRA `(.L_x_120) ;  /* 0xfffffffc00940947 */ /* 0x000fea000383ffff */
[----:B------:R-:W-:Y:S05]  /*6960*/  BSYNC.RECONVERGENT B3 ;  /* 0x0000000000037941 */ /* 0x000fea0003800200 */
.L_x_119:
[----:B------:R-:W-:-:S07]  /*6970*/  IMAD.MOV.U32 R34, RZ, RZ, R29 ;  /* 0x000000ffff227224 */ /* 0x000fce00078e001d */
.L_x_118:
[----:B------:R-:W-:Y:S05]  /*6980*/  BSYNC.RECONVERGENT B2 ;  /* 0x0000000000027941 */ /* 0x000fea0003800200 */
.L_x_117:
[----:B------:R-:W-:Y:S01]  /*6990*/  LOP3.LUT P0, R33, R25, 0x3f, RZ, 0xc0, !PT ;  /* 0x0000003f19217812 */ /* 0x000fe2000780c0ff */
[----:B------:R-:W-:-:S04]  /*69a0*/  IMAD.IADD R28, R28, 0x1, R34 ;  /* 0x000000011c1c7824 */ /* 0x000fc800078e0222 */
[----:B------:R-:W-:-:S05]  /*69b0*/  IMAD.U32 R37, R28, 0x8, R1 ;  /* 0x000000081c257824 */ /* 0x000fca00078e0001 */
[----:B------:R0:W-:Y:S04]  /*69c0*/  STL.64 [R37+-0x78], R16 ;  /* 0xffff881025007387 */ /* 0x0001e80000100a00 */
[----:B------:R-:W2:Y:S04]  /*69d0*/  @P0 LDL.64 R28, [R1+0x8] ;  /* 0x00000800011c0983 */ /* 0x000ea80000100a00 */
[----:B------:R-:W3:Y:S04]  /*69e0*/  LDL.64 R12, [R1+0x10] ;  /* 0x00001000010c7983 */ /* 0x000ee80000100a00 */
[----:B------:R-:W4:Y:S01]  /*69f0*/  LDL.64 R14, [R1+0x18] ;  /* 0x00001800010e7983 */ /* 0x000f220000100a00 */
[----:B------:R-:W-:Y:S01]  /*6a00*/  BSSY.RECONVERGENT B2, `(.L_x_121) ;  /* 0x0000035000027945 */ /* 0x000fe20003800200 */
[----:B--2---:R-:W-:-:S02]  /*6a10*/  @P0 SHF.R.U64 R31, R28, 0x1, R29 ;  /* 0x000000011c1f0819 */ /* 0x004fc4000000121d */
[----:B------:R-:W-:Y:S02]  /*6a20*/  @P0 SHF.R.U32.HI R29, RZ, 0x1, R29 ;  /* 0x00000001ff1d0819 */ /* 0x000fe4000001161d */
[----:B------:R-:W-:Y:S02]  /*6a30*/  @P0 LOP3.LUT R28, R33, 0x3f, RZ, 0x3c, !PT ;  /* 0x0000003f211c0812 */ /* 0x000fe400078e3cff */
[C---:B---3--:R-:W-:Y:S02]  /*6a40*/  @P0 SHF.L.U32 R35, R12.reuse, R33, RZ ;  /* 0x000000210c230219 */ /* 0x048fe400000006ff */
[----:B0-----:R-:W-:Y:S02]  /*6a50*/  @P0 SHF.R.U64 R16, R31, R28, R29 ;  /* 0x0000001c1f100219 */ /* 0x001fe4000000121d */
[--C-:B------:R-:W-:Y:S02]  /*6a60*/  @P0 SHF.R.U32.HI R25, RZ, 0x1, R13.reuse ;  /* 0x00000001ff190819 */ /* 0x100fe4000001160d */
[----:B------:R-:W-:-:S02]  /*6a70*/  @P0 SHF.R.U64 R32, R12, 0x1, R13 ;  /* 0x000000010c200819 */ /* 0x000fc4000000120d */
[-C--:B------:R-:W-:Y:S02]  /*6a80*/  @P0 SHF.L.U64.HI R30, R12, R33.reuse, R13 ;  /* 0x000000210c1e0219 */ /* 0x080fe4000001020d */
[----:B------:R-:W-:Y:S02]  /*6a90*/  @P0 SHF.R.U32.HI R17, RZ, R28, R29 ;  /* 0x0000001cff110219 */ /* 0x000fe4000001161d */
[----:B------:R-:W-:Y:S02]  /*6aa0*/  @P0 LOP3.LUT R12, R35, R16, RZ, 0xfc, !PT ;  /* 0x00000010230c0212 */ /* 0x000fe400078efcff */
[----:B----4-:R-:W-:Y:S02]  /*6ab0*/  @P0 SHF.L.U32 R29, R14, R33, RZ ;  /* 0x000000210e1d0219 */ /* 0x010fe400000006ff */
[----:B------:R-:W-:Y:S01]  /*6ac0*/  @P0 SHF.R.U64 R32, R32, R28, R25 ;  /* 0x0000001c20200219 */ /* 0x000fe20000001219 */
[----:B------:R-:W-:Y:S01]  /*6ad0*/  IMAD.SHL.U32 R16, R12, 0x4, RZ ;  /* 0x000000040c107824 */ /* 0x000fe200078e00ff */
[----:B------:R-:W-:-:S02]  /*6ae0*/  @P0 LOP3.LUT R13, R30, R17, RZ, 0xfc, !PT ;  /* 0x000000111e0d0212 */ /* 0x000fc400078efcff */
[----:B------:R-:W-:Y:S02]  /*6af0*/  @P0 SHF.L.U64.HI R30, R14, R33, R15 ;  /* 0x000000210e1e0219 */ /* 0x000fe4000001020f */
[----:B------:R-:W-:Y:S02]  /*6b00*/  @P0 SHF.R.U32.HI R25, RZ, R28, R25 ;  /* 0x0000001cff190219 */ /* 0x000fe40000011619 */
[----:B------:R-:W-:Y:S02]  /*6b10*/  @P0 LOP3.LUT R14, R29, R32, RZ, 0xfc, !PT ;  /* 0x000000201d0e0212 */ /* 0x000fe400078efcff */
[----:B------:R-:W-:Y:S02]  /*6b20*/  SHF.L.U64.HI R12, R12, 0x2, R13 ;  /* 0x000000020c0c7819 */ /* 0x000fe4000001020d */
[----:B------:R-:W-:Y:S02]  /*6b30*/  @P0 LOP3.LUT R15, R30, R25, RZ, 0xfc, !PT ;  /* 0x000000191e0f0212 */ /* 0x000fe400078efcff */
[----:B------:R-:W-:-:S02]  /*6b40*/  SHF.L.W.U32.HI R13, R13, 0x2, R14 ;  /* 0x000000020d0d7819 */ /* 0x000fc40000010e0e */
[----:B------:R-:W-:Y:S02]  /*6b50*/  IADD3 RZ, P0, PT, RZ, -R16, RZ ;  /* 0x80000010ffff7210 */ /* 0x000fe40007f1e0ff */
[----:B------:R-:W-:Y:S02]  /*6b60*/  LOP3.LUT R17, RZ, R12, RZ, 0x33, !PT ;  /* 0x0000000cff117212 */ /* 0x000fe400078e33ff */
[----:B------:R-:W-:Y:S02]  /*6b70*/  SHF.L.W.U32.HI R14, R14, 0x2, R15 ;  /* 0x000000020e0e7819 */ /* 0x000fe40000010e0f */
[----:B------:R-:W-:Y:S02]  /*6b80*/  LOP3.LUT R25, RZ, R13, RZ, 0x33, !PT ;  /* 0x0000000dff197212 */ /* 0x000fe400078e33ff */
[----:B------:R-:W-:Y:S02]  /*6b90*/  IADD3.X R17, P0, PT, RZ, R17, RZ, P0, !PT ;  /* 0x00000011ff117210 */ /* 0x000fe4000071e4ff */
[----:B------:R-:W-:-:S02]  /*6ba0*/  LOP3.LUT R29, RZ, R14, RZ, 0x33, !PT ;  /* 0x0000000eff1d7212 */ /* 0x000fc400078e33ff */
[----:B------:R-:W-:Y:S02]  /*6bb0*/  IADD3.X R28, P1, PT, RZ, R25, RZ, P0, !PT ;  /* 0x00000019ff1c7210 */ /* 0x000fe4000073e4ff */
[----:B------:R-:W-:-:S03]  /*6bc0*/  ISETP.GT.U32.AND P2, PT, R13, -0x1, PT ;  /* 0xffffffff0d00780c */ /* 0x000fc60003f44070 */
[----:B------:R-:W-:Y:S01]  /*6bd0*/  IMAD.X R29, RZ, RZ, R29, P1 ;  /* 0x000000ffff1d7224 */ /* 0x000fe200008e061d */
[----:B------:R-:W-:-:S04]  /*6be0*/  ISETP.GT.AND.EX P0, PT, R14, -0x1, PT, P2 ;  /* 0xffffffff0e00780c */ /* 0x000fc80003f04320 */
[----:B------:R-:W-:Y:S02]  /*6bf0*/  SEL R29, R14, R29, P0 ;  /* 0x0000001d0e1d7207 */ /* 0x000fe40000000000 */
[----:B------:R-:W-:Y:S02]  /*6c00*/  SEL R28, R13, R28, P0 ;  /* 0x0000001c0d1c7207 */ /* 0x000fe40000000000 */
[----:B------:R-:W-:Y:S02]  /*6c10*/  ISETP.NE.U32.AND P1, PT, R29, RZ, PT ;  /* 0x000000ff1d00720c */ /* 0x000fe40003f25070 */
[----:B------:R-:W-:Y:S02]  /*6c20*/  SEL R31, R12, R17, P0 ;  /* 0x000000110c1f7207 */ /* 0x000fe40000000000 */
[----:B------:R-:W-:Y:S01]  /*6c30*/  SEL R13, R28, R29, !P1 ;  /* 0x0000001d1c0d7207 */ /* 0x000fe20004800000 */
[----:B------:R-:W-:-:S05]  /*6c40*/  @!P0 IMAD.MOV R16, RZ, RZ, -R16 ;  /* 0x000000ffff108224 */ /* 0x000fca00078e0a10 */
[----:B------:R-:W0:Y:S02]  /*6c50*/  FLO.U32 R13, R13 ;  /* 0x0000000d000d7300 */ /* 0x000e2400000e0000 */
[C---:B0-----:R-:W-:Y:S02]  /*6c60*/  IADD3 R30, PT, PT, -R13.reuse, 0x1f, RZ ;  /* 0x0000001f0d1e7810 */ /* 0x041fe40007ffe1ff */
[----:B------:R-:W-:-:S03]  /*6c70*/  IADD3 R25, PT, PT, -R13, 0x3f, RZ ;  /* 0x0000003f0d197810 */ /* 0x000fc60007ffe1ff */
[----:B------:R-:W-:-:S05]  /*6c80*/  @P1 IMAD.MOV R25, RZ, RZ, R30 ;  /* 0x000000ffff191224 */ /* 0x000fca00078e021e */
[----:B------:R-:W-:-:S13]  /*6c90*/  ISETP.NE.AND P1, PT, R25, RZ, PT ;  /* 0x000000ff1900720c */ /* 0x000fda0003f25270 */
[----:B------:R-:W-:Y:S05]  /*6ca0*/  @!P1 BRA `(.L_x_122) ;  /* 0x0000000000289947 */ /* 0x000fea0003800000 */
[C---:B------:R-:W-:Y:S02]  /*6cb0*/  LOP3.LUT R13, R25.reuse, 0x3f, RZ, 0xc0, !PT ;  /* 0x0000003f190d7812 */ /* 0x040fe400078ec0ff */
[--C-:B------:R-:W-:Y:S02]  /*6cc0*/  SHF.R.U64 R17, R16, 0x1, R31.reuse ;  /* 0x0000000110117819 */ /* 0x100fe4000000121f */
[----:B------:R-:W-:Y:S02]  /*6cd0*/  SHF.R.U32.HI R31, RZ, 0x1, R31 ;  /* 0x00000001ff1f7819 */ /* 0x000fe4000001161f */
[----:B------:R-:W-:Y:S02]  /*6ce0*/  LOP3.LUT R12, R25, 0x3f, RZ, 0xc, !PT ;  /* 0x0000003f190c7812 */ /* 0x000fe400078e0cff */
[CC--:B------:R-:W-:Y:S02]  /*6cf0*/  SHF.L.U64.HI R29, R28.reuse, R13.reuse, R29 ;  /* 0x0000000d1c1d7219 */ /* 0x0c0fe4000001021d */
[----:B------:R-:W-:-:S02]  /*6d00*/  SHF.L.U32 R13, R28, R13, RZ ;  /* 0x0000000d1c0d7219 */ /* 0x000fc400000006ff */
[-CC-:B------:R-:W-:Y:S02]  /*6d10*/  SHF.R.U64 R28, R17, R12.reuse, R31.reuse ;  /* 0x0000000c111c7219 */ /* 0x180fe4000000121f */
[----:B------:R-:W-:Y:S02]  /*6d20*/  SHF.R.U32.HI R12, RZ, R12, R31 ;  /* 0x0000000cff0c7219 */ /* 0x000fe4000001161f */
[----:B------:R-:W-:Y:S02]  /*6d30*/  LOP3.LUT R28, R13, R28, RZ, 0xfc, !PT ;  /* 0x0000001c0d1c7212 */ /* 0x000fe400078efcff */
[----:B------:R-:W-:-:S07]  /*6d40*/  LOP3.LUT R29, R29, R12, RZ, 0xfc, !PT ;  /* 0x0000000c1d1d7212 */ /* 0x000fce00078efcff */
.L_x_122:
[----:B------:R-:W-:Y:S05]  /*6d50*/  BSYNC.RECONVERGENT B2 ;  /* 0x0000000000027941 */ /* 0x000fea0003800200 */
.L_x_121:
[----:B------:R-:W-:Y:S01]  /*6d60*/  IMAD.WIDE.U32 R16, R28, 0x2168c235, RZ ;  /* 0x2168c2351c107825 */ /* 0x000fe200078e00ff */
[----:B------:R-:W-:-:S03]  /*6d70*/  SHF.R.U32.HI R15, RZ, 0x1e, R15 ;  /* 0x0000001eff0f7819 */ /* 0x000fc6000001160f */
[----:B------:R-:W-:Y:S01]  /*6d80*/  IMAD.MOV.U32 R12, RZ, RZ, R17 ;  /* 0x000000ffff0c7224 */ /* 0x000fe200078e0011 */
[----:B------:R-:W-:Y:S01]  /*6d90*/  IADD3 RZ, P1, PT, R16, R16, RZ ;  /* 0x0000001010ff7210 */ /* 0x000fe20007f3e0ff */
[----:B------:R-:W-:Y:S01]  /*6da0*/  IMAD.MOV.U32 R13, RZ, RZ, RZ ;  /* 0x000000ffff0d7224 */ /* 0x000fe200078e00ff */
[----:B------:R-:W-:Y:S01]  /*6db0*/  LEA.HI R14, R14, R15, RZ, 0x1 ;  /* 0x0000000f0e0e7211 */ /* 0x000fe200078f08ff */
[----:B------:R-:W-:-:S04]  /*6dc0*/  IMAD.HI.U32 R17, R29, -0x36f0255e, RZ ;  /* 0xc90fdaa21d117827 */ /* 0x000fc800078e00ff */
[----:B------:R-:W-:-:S04]  /*6dd0*/  IMAD.WIDE.U32 R12, R28, -0x36f0255e, R12 ;  /* 0xc90fdaa21c0c7825 */ /* 0x000fc800078e000c */
[----:B------:R-:W-:-:S04]  /*6de0*/  IMAD.WIDE.U32 R12, P2, R29, 0x2168c235, R12 ;  /* 0x2168c2351d0c7825 */ /* 0x000fc8000784000c */
[----:B------:R-:W-:Y:S01]  /*6df0*/  IMAD R29, R29, -0x36f0255e, RZ ;  /* 0xc90fdaa21d1d7824 */ /* 0x000fe200078e02ff */
[----:B------:R-:W-:Y:S01]  /*6e00*/  IADD3.X RZ, P1, PT, R12, R12, RZ, P1, !PT ;  /* 0x0000000c0cff7210 */ /* 0x000fe20000f3e4ff */
[----:B------:R-:W-:-:S03]  /*6e10*/  IMAD.X R16, RZ, RZ, R17, P2 ;  /* 0x000000ffff107224 */ /* 0x000fc600010e0611 */
[----:B------:R-:W-:-:S04]  /*6e20*/  IADD3 R13, P2, PT, R29, R13, RZ ;  /* 0x0000000d1d0d7210 */ /* 0x000fc80007f5e0ff */
[C---:B------:R-:W-:Y:S01]  /*6e30*/  ISETP.GT.U32.AND P3, PT, R13.reuse, RZ, PT ;  /* 0x000000ff0d00720c */ /* 0x040fe20003f64070 */
[----:B------:R-:W-:Y:S01]  /*6e40*/  IMAD.X R16, RZ, RZ, R16, P2 ;  /* 0x000000ffff107224 */ /* 0x000fe200010e0610 */
[----:B------:R-:W-:-:S04]  /*6e50*/  IADD3.X R12, P2, PT, R13, R13, RZ, P1, !PT ;  /* 0x0000000d0d0c7210 */ /* 0x000fc80000f5e4ff */
[C---:B------:R-:W-:Y:S01]  /*6e60*/  ISETP.GT.AND.EX P1, PT, R16.reuse, RZ, PT, P3 ;  /* 0x000000ff1000720c */ /* 0x040fe20003f24330 */
[----:B------:R-:W-:-:S03]  /*6e70*/  IMAD.X R17, R16, 0x1, R16, P2 ;  /* 0x0000000110117824 */ /* 0x000fc600010e0610 */
[----:B------:R-:W-:Y:S02]  /*6e80*/  SEL R12, R12, R13, P1 ;  /* 0x0000000d0c0c7207 */ /* 0x000fe40000800000 */
[----:B------:R-:W-:Y:S02]  /*6e90*/  SEL R16, R17, R16, P1 ;  /* 0x0000001011107207 */ /* 0x000fe40000800000 */
[----:B------:R-:W-:Y:S02]  /*6ea0*/  IADD3 R33, P2, PT, R12, 0x1, RZ ;  /* 0x000000010c217810 */ /* 0x000fe40007f5e0ff */
[----:B------:R-:W-:Y:S02]  /*6eb0*/  SEL R12, RZ, 0xffffffff, !P1 ;  /* 0xffffffffff0c7807 */ /* 0x000fe40004800000 */
[----:B------:R-:W-:Y:S01]  /*6ec0*/  LOP3.LUT P1, R19, R19, 0x80000000, RZ, 0xc0, !PT ;  /* 0x8000000013137812 */ /* 0x000fe2000782c0ff */
[----:B------:R-:W-:Y:S02]  /*6ed0*/  IMAD.X R16, RZ, RZ, R16, P2 ;  /* 0x000000ffff107224 */ /* 0x000fe400010e0610 */
[----:B------:R-:W-:Y:S01]  /*6ee0*/  IMAD.IADD R12, R12, 0x1, -R25 ;  /* 0x000000010c0c7824 */ /* 0x000fe200078e0a19 */
[----:B------:R-:W-:-:S02]  /*6ef0*/  @!P0 LOP3.LUT R19, R19, 0x80000000, RZ, 0x3c, !PT ;  /* 0x8000000013138812 */ /* 0x000fc400078e3cff */
[----:B------:R-:W-:Y:S01]  /*6f00*/  SHF.R.U64 R33, R33, 0xa, R16 ;  /* 0x0000000a21217819 */ /* 0x000fe20000001210 */
[----:B------:R-:W-:-:S03]  /*6f10*/  IMAD.SHL.U32 R12, R12, 0x100000, RZ ;  /* 0x001000000c0c7824 */ /* 0x000fc600078e00ff */
[----:B------:R-:W-:-:S03]  /*6f20*/  IADD3 R33, P2, PT, R33, 0x1, RZ ;  /* 0x0000000121217810 */ /* 0x000fc60007f5e0ff */
[----:B------:R-:W-:Y:S01]  /*6f30*/  @P1 IMAD.MOV R14, RZ, RZ, -R14 ;  /* 0x000000ffff0e1224 */ /* 0x000fe200078e0a0e */
[----:B------:R-:W-:-:S04]  /*6f40*/  LEA.HI.X R16, R16, RZ, RZ, 0x16, P2 ;  /* 0x000000ff10107211 */ /* 0x000fc800010fb4ff */
[--C-:B------:R-:W-:Y:S02]  /*6f50*/  SHF.R.U64 R33, R33, 0x1, R16.reuse ;  /* 0x0000000121217819 */ /* 0x100fe40000001210 */
[----:B------:R-:W-:Y:S02]  /*6f60*/  SHF.R.U32.HI R13, RZ, 0x1, R16 ;  /* 0x00000001ff0d7819 */ /* 0x000fe40000011610 */
[----:B------:R-:W-:-:S04]  /*6f70*/  IADD3 R33, P2, P3, RZ, RZ, R33 ;  /* 0x000000ffff217210 */ /* 0x000fc80007b5e021 */
[----:B------:R-:W-:-:S04]  /*6f80*/  IADD3.X R12, PT, PT, R12, 0x3fe00000, R13, P2, P3 ;  /* 0x3fe000000c0c7810 */ /* 0x000fc800017e640d */
[----:B------:R-:W-:-:S07]  /*6f90*/  LOP3.LUT R19, R12, R19, RZ, 0xfc, !PT ;  /* 0x000000130c137212 */ /* 0x000fce00078efcff */
.L_x_116:
[----:B------:R-:W-:Y:S02]  /*6fa0*/  IMAD.MOV.U32 R13, RZ, RZ, R19 ;  /* 0x000000ffff0d7224 */ /* 0x000fe400078e0013 */
[----:B------:R-:W-:Y:S02]  /*6fb0*/  IMAD.MOV.U32 R19, RZ, RZ, 0x0 ;  /* 0x00000000ff137424 */ /* 0x000fe400078e00ff */
[----:B------:R-:W-:Y:S02]  /*6fc0*/  IMAD.MOV.U32 R25, RZ, RZ, R14 ;  /* 0x000000ffff197224 */ /* 0x000fe400078e000e */
[----:B------:R-:W-:Y:S01]  /*6fd0*/  IMAD.MOV.U32 R12, RZ, RZ, R33 ;  /* 0x000000ffff0c7224 */ /* 0x000fe200078e0021 */
[----:B------:R-:W-:Y:S06]  /*6fe0*/  RET.REL.NODEC R18 `(_Z7mainGPUPfS_P8Particleiii) ;  /* 0xffffff9012047950 */ /* 0x000fec0003c3ffff */
.L_x_123:
[----:B------:R-:W-:-:S00]  /*6ff0*/  BRA `(.L_x_123) ;  /* 0xfffffffc00fc7947 */ /* 0x000fc0000383ffff */
[----:B------:R-:W-:-:S00]  /*7000*/  NOP ;  /* 0x0000000000007918 */ /* 0x000fc00000000000 */
[----:B------:R-:W-:-:S00]  /*7010*/  NOP ;  /* 0x0000000000007918 */ /* 0x000fc00000000000 */
[----:B------:R-:W-:-:S00]  /*7020*/  NOP ;  /* 0x0000000000007918 */ /* 0x000fc00000000000 */
[----:B------:R-:W-:-:S00]  /*7030*/  NOP ;  /* 0x0000000000007918 */ /* 0x000fc00000000000 */
[----:B------:R-:W-:-:S00]  /*7040*/  NOP ;  /* 0x0000000000007918 */ /* 0x000fc00000000000 */
[----:B------:R-:W-:-:S00]  /*7050*/  NOP ;  /* 0x0000000000007918 */ /* 0x000fc00000000000 */
[----:B------:R-:W-:-:S00]  /*7060*/  NOP ;  /* 0x0000000000007918 */ /* 0x000fc00000000000 */
[----:B------:R-:W-:-:S00]  /*7070*/  NOP ;  /* 0x0000000000007918 */ /* 0x000fc00000000000 */
.L_x_143:


//--------------------- .nv.global.init           --------------------------
	.section	.nv.global.init,"aw",@progbits
	.align	16
.nv.global.init:
	.type		__cudart_sin_cos_coeffs,@object
	.size		__cudart_sin_cos_coeffs,(__cudart_i2opi_d - __cudart_sin_cos_coeffs)
__cudart_sin_cos_coeffs:
        /*0000*/ 	.byte	0x46, 0xd2, 0xb0, 0x2c, 0xf1, 0xe5, 0x5a, 0xbe, 0x92, 0xe3, 0xac, 0x69, 0xe3, 0x1d, 0xc7, 0x3e
        /*0010*/ 	.byte	0xa1, 0x62, 0xdb, 0x19, 0xa0, 0x01, 0x2a, 0xbf, 0x18, 0x08, 0x11, 0x11, 0x11, 0x11, 0x81, 0x3f
        /*0020*/ 	.byte	0x54, 0x55, 0x55, 0x55, 0x55, 0x55, 0xc5, 0xbf, 0x00, 0x00, 0x00, 0x00, 0x00, 0x00, 0x00, 0x00
        /*0030*/ 	.byte	0x00, 0x00, 0x00, 0x00, 0x00, 0x00, 0x00, 0x00, 0x64, 0x81, 0xfd, 0x20, 0x83, 0xff, 0xa8, 0xbd
        /*0040*/ 	.byte	0x28, 0x85, 0xef, 0xc1, 0xa7, 0xee, 0x21, 0x3e, 0xd9, 0xe6, 0x06, 0x8e, 0x4f, 0x7e, 0x92, 0xbe
        /*0050*/ 	.byte	0xe9, 0xbc, 0xdd, 0x19, 0xa0, 0x01, 0xfa, 0x3e, 0x47, 0x5d, 0xc1, 0x16, 0x6c, 0xc1, 0x56, 0xbf
        /*0060*/ 	.byte	0x51, 0x55, 0x55, 0x55, 0x55, 0x55, 0xa5, 0x3f, 0x00, 0x00, 0x00, 0x00, 0x00, 0x00, 0xe0, 0xbf
        /*0070*/ 	.byte	0x00, 0x00, 0x00, 0x00, 0x00, 0x00, 0xf0, 0x3f, 0x00, 0x00, 0x00, 0x00, 0x00, 0x00, 0x00, 0x00
	.type		__cudart_i2opi_d,@object
	.size		__cudart_i2opi_d,(mrg32k3aM1SubSeq - __cudart_i2opi_d)
__cudart_i2opi_d:
        /* <DEDUP_REMOVED lines=9> */
	.type		mrg32k3aM1SubSeq,@object
	.size		mrg32k3aM1SubSeq,(mrg32k3aM2SubSeq - mrg32k3aM1SubSeq)
mrg32k3aM1SubSeq:
        /* <DEDUP_REMOVED lines=126> */
	.type		mrg32k3aM2SubSeq,@object
	.size		mrg32k3aM2SubSeq,(mrg32k3aM1 - mrg32k3aM2SubSeq)
mrg32k3aM2SubSeq:
        /* <DEDUP_REMOVED lines=126> */
	.type		mrg32k3aM1,@object
	.size		mrg32k3aM1,(mrg32k3aM1Seq - mrg32k3aM1)
mrg32k3aM1:
        /* <DEDUP_REMOVED lines=144> */
	.type		mrg32k3aM1Seq,@object
	.size		mrg32k3aM1Seq,(mrg32k3aM2 - mrg32k3aM1Seq)
mrg32k3aM1Seq:
        /* <DEDUP_REMOVED lines=144> */
	.type		mrg32k3aM2,@object
	.size		mrg32k3aM2,(mrg32k3aM2Seq - mrg32k3aM2)
mrg32k3aM2:
        /* <DEDUP_REMOVED lines=144> */
	.type		mrg32k3aM2Seq,@object
	.size		mrg32k3aM2Seq,(precalc_xorwow_matrix - mrg32k3aM2Seq)
mrg32k3aM2Seq:
        /* <DEDUP_REMOVED lines=144> */
	.type		precalc_xorwow_matrix,@object
	.size		precalc_xorwow_matrix,(precalc_xorwow_offset_matrix - precalc_xorwow_matrix)
precalc_xorwow_matrix:
        /* <DEDUP_REMOVED lines=6400> */
	.type		precalc_xorwow_offset_matrix,@object
	.size		precalc_xorwow_offset_matrix,(.L_1 - precalc_xorwow_offset_matrix)
precalc_xorwow_offset_matrix:
        /* <DEDUP_REMOVED lines=6400> */
.L_1:


//--------------------- .nv.shared.reserved.0     --------------------------
	.section	.nv.shared.reserved.0,"aw",@nobits
	.weak		__nv_reservedSMEM_offset_0_alias
	.size		__nv_reservedSMEM_offset_0_alias, 0, 64
	.other		__nv_reservedSMEM_offset_0_alias,@"STO_CUDA_RESERVED_SHARED STV_DEFAULT"
__nv_reservedSMEM_offset_0_alias:
	.zero		0
	.zero		64


//--------------------- .nv.global                --------------------------
	.section	.nv.global,"aw",@nobits
	.align	4
.nv.global:
	.type		global_best_fitness,@object
	.size		global_best_fitness,(global_best_pos - global_best_fitness)
global_best_fitness:
	.zero		4
	.type		global_best_pos,@object
	.size		global_best_pos,(.L_9 - global_best_pos)
global_best_pos:
	.zero		8
.L_9:


//--------------------- .nv.constant0._Z7mainGPUPfS_P8Particleiii --------------------------
	.section	.nv.constant0._Z7mainGPUPfS_P8Particleiii,"a",@progbits
	.sectionflags	@""
	.align	4
.nv.constant0._Z7mainGPUPfS_P8Particleiii:
	.zero		932


//--------------------- SYMBOLS --------------------------

	.type		.nv.reservedSmem.offset0,@object
	.size		.nv.reservedSmem.offset0,0x4
